	.target	sm_80

	.elftype	@"ET_EXEC"


//--------------------- .note.nv.tkinfo           --------------------------
	.section	.note.nv.tkinfo,"",@"SHT_NOTE"
	.sectionflags	@"SHF_NOTE_NV_TKINFO"
	.tkinfo
        /*0018*/ 	.word	0x00000002
        /*0030*/ 	.string	""
        /*0030*/ 	.string	"ptxas"
        /*0030*/ 	.string	"Cuda compilation tools, release 13.0, V13.0.88"
        /*0030*/ 	.string	"Build cuda_13.0.r13.0/compiler.36424714_0"
        /*0030*/ 	.string	"-v  -suppress-debug-info  -lineinfo  -arch sm_80 "



//--------------------- .note.nv.cuinfo           --------------------------
	.section	.note.nv.cuinfo,"",@"SHT_NOTE"
	.sectionflags	@"SHF_NOTE_NV_CUINFO"
        /*0018*/ 	.short	0x0002
        /*001a*/ 	.short	0x0050
        /*001c*/ 	.short	0x0082
	.zero		2


//--------------------- .nv.info                  --------------------------
	.section	.nv.info,"",@"SHT_CUDA_INFO"
	.align	4


	//----- nvinfo : EIATTR_REGCOUNT
	.align		4
        /*0000*/ 	.byte	0x04, 0x2f
        /*0002*/ 	.short	(.L_1 - .L_0)
	.align		4
.L_0:
        /*0004*/ 	.word	index@(matmul_kernel)
        /*0008*/ 	.word	0x0000005e


	//----- nvinfo : EIATTR_FRAME_SIZE
	.align		4
.L_1:
        /*000c*/ 	.byte	0x04, 0x11
        /*000e*/ 	.short	(.L_3 - .L_2)
	.align		4
.L_2:
        /*0010*/ 	.word	index@(matmul_kernel)
        /*0014*/ 	.word	0x00000000


	//----- nvinfo : EIATTR_MIN_STACK_SIZE
	.align		4
.L_3:
        /*0018*/ 	.byte	0x04, 0x12
        /*001a*/ 	.short	(.L_5 - .L_4)
	.align		4
.L_4:
        /*001c*/ 	.word	index@(matmul_kernel)
        /*0020*/ 	.word	0x00000000
.L_5:


//--------------------- .nv.info.matmul_kernel    --------------------------
	.section	.nv.info.matmul_kernel,"",@"SHT_CUDA_INFO"
	.sectionflags	@""
	.align	4


	//----- nvinfo : EIATTR_CUDA_API_VERSION
	.align		4
        /*0000*/ 	.byte	0x04, 0x37
        /*0002*/ 	.short	(.L_7 - .L_6)
.L_6:
        /*0004*/ 	.word	0x00000082


	//----- nvinfo : EIATTR_SW2861232_WAR
	.align		4
.L_7:
        /*0008*/ 	.byte	0x01, 0x35
	.zero		2


	//----- nvinfo : EIATTR_PARAM_CBANK
	.align		4
        /*000c*/ 	.byte	0x04, 0x0a
        /*000e*/ 	.short	(.L_9 - .L_8)
	.align		4
.L_8:
        /*0010*/ 	.word	index@(.nv.constant0.matmul_kernel)
        /*0014*/ 	.short	0x0160
        /*0016*/ 	.short	0x0050


	//----- nvinfo : EIATTR_CBANK_PARAM_SIZE
	.align		4
.L_9:
        /*0018*/ 	.byte	0x03, 0x19
        /*001a*/ 	.short	0x0050


	//----- nvinfo : EIATTR_KPARAM_INFO
	.align		4
        /*001c*/ 	.byte	0x04, 0x17
        /*001e*/ 	.short	(.L_11 - .L_10)
.L_10:
        /*0020*/ 	.word	0x00000000
        /*0024*/ 	.short	0x000d
        /*0026*/ 	.short	0x0048
        /*0028*/ 	.byte	0x00, 0xf4, 0x21, 0x00


	//----- nvinfo : EIATTR_KPARAM_INFO
	.align		4
.L_11:
        /*002c*/ 	.byte	0x04, 0x17
        /*002e*/ 	.short	(.L_13 - .L_12)
.L_12:
        /*0030*/ 	.word	0x00000000
        /*0034*/ 	.short	0x000c
        /*0036*/ 	.short	0x0040
        /*0038*/ 	.byte	0x00, 0xf4, 0x21, 0x00


	//----- nvinfo : EIATTR_KPARAM_INFO
	.align		4
.L_13:
        /*003c*/ 	.byte	0x04, 0x17
        /*003e*/ 	.short	(.L_15 - .L_14)
.L_14:
        /*0040*/ 	.word	0x00000000
        /*0044*/ 	.short	0x000b
        /*0046*/ 	.short	0x0038
        /*0048*/ 	.byte	0x00, 0xf0, 0x11, 0x00


	//----- nvinfo : EIATTR_KPARAM_INFO
	.align		4
.L_15:
        /*004c*/ 	.byte	0x04, 0x17
        /*004e*/ 	.short	(.L_17 - .L_16)
.L_16:
        /*0050*/ 	.word	0x00000000
        /*0054*/ 	.short	0x000a
        /*0056*/ 	.short	0x0034
        /*0058*/ 	.byte	0x00, 0xf0, 0x11, 0x00


	//----- nvinfo : EIATTR_KPARAM_INFO
	.align		4
.L_17:
        /*005c*/ 	.byte	0x04, 0x17
        /*005e*/ 	.short	(.L_19 - .L_18)
.L_18:
        /*0060*/ 	.word	0x00000000
        /*0064*/ 	.short	0x0009
        /*0066*/ 	.short	0x0030
        /*0068*/ 	.byte	0x00, 0xf0, 0x11, 0x00


	//----- nvinfo : EIATTR_KPARAM_INFO
	.align		4
.L_19:
        /*006c*/ 	.byte	0x04, 0x17
        /*006e*/ 	.short	(.L_21 - .L_20)
.L_20:
        /*0070*/ 	.word	0x00000000
        /*0074*/ 	.short	0x0008
        /*0076*/ 	.short	0x002c
        /*0078*/ 	.byte	0x00, 0xf0, 0x11, 0x00


	//----- nvinfo : EIATTR_KPARAM_INFO
	.align		4
.L_21:
        /*007c*/ 	.byte	0x04, 0x17
        /*007e*/ 	.short	(.L_23 - .L_22)
.L_22:
        /*0080*/ 	.word	0x00000000
        /*0084*/ 	.short	0x0007
        /*0086*/ 	.short	0x0028
        /*0088*/ 	.byte	0x00, 0xf0, 0x11, 0x00


	//----- nvinfo : EIATTR_KPARAM_INFO
	.align		4
.L_23:
        /*008c*/ 	.byte	0x04, 0x17
        /*008e*/ 	.short	(.L_25 - .L_24)
.L_24:
        /*0090*/ 	.word	0x00000000
        /*0094*/ 	.short	0x0006
        /*0096*/ 	.short	0x0024
        /*0098*/ 	.byte	0x00, 0xf0, 0x11, 0x00


	//----- nvinfo : EIATTR_KPARAM_INFO
	.align		4
.L_25:
        /*009c*/ 	.byte	0x04, 0x17
        /*009e*/ 	.short	(.L_27 - .L_26)
.L_26:
        /*00a0*/ 	.word	0x00000000
        /*00a4*/ 	.short	0x0005
        /*00a6*/ 	.short	0x0020
        /*00a8*/ 	.byte	0x00, 0xf0, 0x11, 0x00


	//----- nvinfo : EIATTR_KPARAM_INFO
	.align		4
.L_27:
        /*00ac*/ 	.byte	0x04, 0x17
        /*00ae*/ 	.short	(.L_29 - .L_28)
.L_28:
        /*00b0*/ 	.word	0x00000000
        /*00b4*/ 	.short	0x0004
        /*00b6*/ 	.short	0x001c
        /*00b8*/ 	.byte	0x00, 0xf0, 0x11, 0x00


	//----- nvinfo : EIATTR_KPARAM_INFO
	.align		4
.L_29:
        /*00bc*/ 	.byte	0x04, 0x17
        /*00be*/ 	.short	(.L_31 - .L_30)
.L_30:
        /*00c0*/ 	.word	0x00000000
        /*00c4*/ 	.short	0x0003
        /*00c6*/ 	.short	0x0018
        /*00c8*/ 	.byte	0x00, 0xf0, 0x11, 0x00


	//----- nvinfo : EIATTR_KPARAM_INFO
	.align		4
.L_31:
        /*00cc*/ 	.byte	0x04, 0x17
        /*00ce*/ 	.short	(.L_33 - .L_32)
.L_32:
        /*00d0*/ 	.word	0x00000000
        /*00d4*/ 	.short	0x0002
        /*00d6*/ 	.short	0x0010
        /*00d8*/ 	.byte	0x00, 0xf4, 0x21, 0x00


	//----- nvinfo : EIATTR_KPARAM_INFO
	.align		4
.L_33:
        /*00dc*/ 	.byte	0x04, 0x17
        /*00de*/ 	.short	(.L_35 - .L_34)
.L_34:
        /*00e0*/ 	.word	0x00000000
        /*00e4*/ 	.short	0x0001
        /*00e6*/ 	.short	0x0008
        /*00e8*/ 	.byte	0x00, 0xf4, 0x21, 0x00


	//----- nvinfo : EIATTR_KPARAM_INFO
	.align		4
.L_35:
        /*00ec*/ 	.byte	0x04, 0x17
        /*00ee*/ 	.short	(.L_37 - .L_36)
.L_36:
        /*00f0*/ 	.word	0x00000000
        /*00f4*/ 	.short	0x0000
        /*00f6*/ 	.short	0x0000
        /*00f8*/ 	.byte	0x00, 0xf4, 0x21, 0x00


	//----- nvinfo : EIATTR_MAXREG_COUNT
	.align		4
.L_37:
        /*00fc*/ 	.byte	0x03, 0x1b
        /*00fe*/ 	.short	0x0080


	//----- nvinfo : EIATTR_NUM_BARRIERS
	.align		4
        /*0100*/ 	.byte	0x02, 0x4c
        /*0102*/ 	.byte	0x01
	.zero		1


	//----- nvinfo : EIATTR_MERCURY_ISA_VERSION
	.align		4
        /*0104*/ 	.byte	0x03, 0x5f
        /*0106*/ 	.short	0x0000


	//----- nvinfo : EIATTR_EXIT_INSTR_OFFSETS
	.align		4
        /*0108*/ 	.byte	0x04, 0x1c
        /*010a*/ 	.short	(.L_39 - .L_38)


	//   ....[0]....
.L_38:
        /*010c*/ 	.word	0x00002180


	//   ....[1]....
        /*0110*/ 	.word	0x000021b0


	//----- nvinfo : EIATTR_REQNTID
	.align		4
.L_39:
        /*0114*/ 	.byte	0x04, 0x10
        /*0116*/ 	.short	(.L_41 - .L_40)
.L_40:
        /*0118*/ 	.word	0x00000200
        /*011c*/ 	.word	0x00000001
        /*0120*/ 	.word	0x00000001
.L_41:


//--------------------- .nv.callgraph             --------------------------
	.section	.nv.callgraph,"",@"SHT_CUDA_CALLGRAPH"
	.align	4
	.sectionentsize	8
	.align		4
        /*0000*/ 	.word	0x00000000
	.align		4
        /*0004*/ 	.word	0xffffffff
	.align		4
        /*0008*/ 	.word	0x00000000
	.align		4
        /*000c*/ 	.word	0xfffffffe
	.align		4
        /*0010*/ 	.word	0x00000000
	.align		4
        /*0014*/ 	.word	0xfffffffd
	.align		4
        /*0018*/ 	.word	0x00000000
	.align		4
        /*001c*/ 	.word	0xfffffffc


//--------------------- .nv.rel.action            --------------------------
	.section	.nv.rel.action,"",@"SHT_CUDA_RELOCINFO"
	.align	8
	.sectionentsize	8
        /*0000*/ 	.byte	0x73, 0x00, 0x00, 0x00, 0x00, 0x00, 0x00, 0x00, 0x00, 0x00, 0x00, 0x11, 0x25, 0x00, 0x05, 0x36


//--------------------- .nv.constant0.matmul_kernel --------------------------
	.section	.nv.constant0.matmul_kernel,"a",@progbits
	.sectionflags	@""
	.align	4
.nv.constant0.matmul_kernel:
	.zero		432


//--------------------- .text.matmul_kernel       --------------------------
	.section	.text.matmul_kernel,"ax",@progbits
	.sectioninfo	@"SHI_REGISTERS=94"
	.align	128
        .global         matmul_kernel
        .type           matmul_kernel,@function
        .size           matmul_kernel,(.L_x_4 - matmul_kernel)
        .other          matmul_kernel,@"STO_CUDA_ENTRY STV_DEFAULT"
matmul_kernel:
.text.matmul_kernel:
[----:B------:R-:W-:Y:S02]  /*0000*/  IMAD.MOV.U32 R1, RZ, RZ, c[0x0][0x28] ;  /* 0x00000a00ff017624 */ /* 0x000fe400078e00ff */
[----:B------:R-:W-:Y:S01]  /*0010*/  IMAD.MOV.U32 R0, RZ, RZ, c[0x0][0x17c] ;  /* 0x00005f00ff007624 */ /* 0x000fe200078e00ff */
[----:B------:R-:W0:Y:S01]  /*0020*/  S2R R5, SR_CTAID.X ;  /* 0x0000000000057919 */ /* 0x000e220000002500 */
[----:B------:R-:W-:Y:S01]  /*0030*/  IMAD.MOV.U32 R66, RZ, RZ, c[0x0][0x180] ;  /* 0x00006000ff427624 */ /* 0x000fe200078e00ff */
[----:B------:R-:W-:Y:S02]  /*0040*/  ULDC UR4, c[0x0][0x180] ;  /* 0x0000600000047ab9 */ /* 0x000fe40000000800 */
[----:B------:R-:W-:Y:S01]  /*0050*/  IADD3 R0, R0, 0x7f, RZ ;  /* 0x0000007f00007810 */ /* 0x000fe20007ffe0ff */
[----:B------:R-:W-:Y:S01]  /*0060*/  ULDC.64 UR6, c[0x0][0x118] ;  /* 0x0000460000067ab9 */ /* 0x000fe20000000a00 */
[----:B------:R-:W-:Y:S02]  /*0070*/  IADD3 R66, R66, 0x1f, RZ ;  /* 0x0000001f42427810 */ /* 0x000fe40007ffe0ff */
[----:B------:R-:W-:-:S04]  /*0080*/  SHF.R.S32.HI R3, RZ, 0x1f, R0 ;  /* 0x0000001fff037819 */ /* 0x000fc80000011400 */
[----:B------:R-:W-:-:S04]  /*0090*/  LEA.HI R3, R3, R0, RZ, 0x7 ;  /* 0x0000000003037211 */ /* 0x000fc800078f38ff */
[----:B------:R-:W-:-:S05]  /*00a0*/  SHF.R.S32.HI R3, RZ, 0x7, R3 ;  /* 0x00000007ff037819 */ /* 0x000fca0000011403 */
[----:B------:R-:W-:Y:S01]  /*00b0*/  IMAD.SHL.U32 R4, R3, 0x8, RZ ;  /* 0x0000000803047824 */ /* 0x000fe200078e00ff */
[----:B0-----:R-:W-:-:S04]  /*00c0*/  IABS R8, R5 ;  /* 0x0000000500087213 */ /* 0x001fc80000000000 */
[-C--:B------:R-:W-:Y:S02]  /*00d0*/  IABS R7, R4.reuse ;  /* 0x0000000400077213 */ /* 0x080fe40000000000 */
[----:B------:R-:W-:Y:S02]  /*00e0*/  IABS R10, R4 ;  /* 0x00000004000a7213 */ /* 0x000fe40000000000 */
[----:B------:R-:W0:Y:S08]  /*00f0*/  I2F.RP R0, R7 ;  /* 0x0000000700007306 */ /* 0x000e300000209400 */
[----:B0-----:R-:W0:Y:S02]  /*0100*/  MUFU.RCP R0, R0 ;  /* 0x0000000000007308 */ /* 0x001e240000001000 */
[----:B0-----:R-:W-:Y:S01]  /*0110*/  IADD3 R2, R0, 0xffffffe, RZ ;  /* 0x0ffffffe00027810 */ /* 0x001fe20007ffe0ff */
[----:B------:R-:W-:-:S05]  /*0120*/  IMAD.MOV R0, RZ, RZ, -R10 ;  /* 0x000000ffff007224 */ /* 0x000fca00078e0a0a */
[----:B------:R0:W1:Y:S02]  /*0130*/  F2I.FTZ.U32.TRUNC.NTZ R3, R2 ;  /* 0x0000000200037305 */ /* 0x000064000021f000 */
[----:B0-----:R-:W-:Y:S02]  /*0140*/  IMAD.MOV.U32 R2, RZ, RZ, RZ ;  /* 0x000000ffff027224 */ /* 0x001fe400078e00ff */
[----:B-1----:R-:W-:-:S04]  /*0150*/  IMAD.MOV R6, RZ, RZ, -R3 ;  /* 0x000000ffff067224 */ /* 0x002fc800078e0a03 */
[----:B------:R-:W-:Y:S02]  /*0160*/  IMAD R9, R6, R7, RZ ;  /* 0x0000000706097224 */ /* 0x000fe400078e02ff */
[----:B------:R-:W-:Y:S02]  /*0170*/  IMAD.MOV.U32 R6, RZ, RZ, R8 ;  /* 0x000000ffff067224 */ /* 0x000fe400078e0008 */
[----:B------:R-:W-:-:S06]  /*0180*/  IMAD.HI.U32 R3, R3, R9, R2 ;  /* 0x0000000903037227 */ /* 0x000fcc00078e0002 */
[----:B------:R-:W-:-:S04]  /*0190*/  IMAD.HI.U32 R3, R3, R6, RZ ;  /* 0x0000000603037227 */ /* 0x000fc800078e00ff */
[----:B------:R-:W-:-:S05]  /*01a0*/  IMAD R0, R3, R0, R6 ;  /* 0x0000000003007224 */ /* 0x000fca00078e0206 */
[----:B------:R-:W-:-:S13]  /*01b0*/  ISETP.GT.U32.AND P1, PT, R7, R0, PT ;  /* 0x000000000700720c */ /* 0x000fda0003f24070 */
[----:B------:R-:W-:Y:S01]  /*01c0*/  @!P1 IMAD.IADD R0, R0, 0x1, -R7 ;  /* 0x0000000100009824 */ /* 0x000fe200078e0a07 */
[----:B------:R-:W-:Y:S02]  /*01d0*/  @!P1 IADD3 R3, R3, 0x1, RZ ;  /* 0x0000000103039810 */ /* 0x000fe40007ffe0ff */
[----:B------:R-:W-:Y:S02]  /*01e0*/  ISETP.NE.AND P1, PT, R4, RZ, PT ;  /* 0x000000ff0400720c */ /* 0x000fe40003f25270 */
[----:B------:R-:W-:Y:S02]  /*01f0*/  ISETP.GE.U32.AND P0, PT, R0, R7, PT ;  /* 0x000000070000720c */ /* 0x000fe40003f06070 */
[----:B------:R-:W-:-:S04]  /*0200*/  LOP3.LUT R0, R5, R4, RZ, 0x3c, !PT ;  /* 0x0000000405007212 */ /* 0x000fc800078e3cff */
[----:B------:R-:W-:Y:S01]  /*0210*/  ISETP.GE.AND P2, PT, R0, RZ, PT ;  /* 0x000000ff0000720c */ /* 0x000fe20003f46270 */
[----:B------:R-:W-:-:S05]  /*0220*/  IMAD.MOV.U32 R0, RZ, RZ, c[0x0][0x178] ;  /* 0x00005e00ff007624 */ /* 0x000fca00078e00ff */
[----:B------:R-:W-:Y:S02]  /*0230*/  IADD3 R0, R0, 0x3f, RZ ;  /* 0x0000003f00007810 */ /* 0x000fe40007ffe0ff */
[----:B------:R-:W-:-:S05]  /*0240*/  @P0 IADD3 R3, R3, 0x1, RZ ;  /* 0x0000000103030810 */ /* 0x000fca0007ffe0ff */
[----:B------:R-:W-:Y:S01]  /*0250*/  IMAD.MOV.U32 R2, RZ, RZ, R3 ;  /* 0x000000ffff027224 */ /* 0x000fe200078e0003 */
[----:B------:R-:W-:-:S03]  /*0260*/  SHF.R.S32.HI R3, RZ, 0x1f, R0 ;  /* 0x0000001fff037819 */ /* 0x000fc60000011400 */
[----:B------:R-:W-:Y:S01]  /*0270*/  @!P2 IMAD.MOV R2, RZ, RZ, -R2 ;  /* 0x000000ffff02a224 */ /* 0x000fe200078e0a02 */
[----:B------:R-:W-:Y:S02]  /*0280*/  @!P1 LOP3.LUT R2, RZ, R4, RZ, 0x33, !PT ;  /* 0x00000004ff029212 */ /* 0x000fe400078e33ff */
[----:B------:R-:W-:-:S03]  /*0290*/  LEA.HI R3, R3, R0, RZ, 0x6 ;  /* 0x0000000003037211 */ /* 0x000fc600078f30ff */
[----:B------:R-:W-:Y:S02]  /*02a0*/  IMAD.SHL.U32 R6, R2, 0x8, RZ ;  /* 0x0000000802067824 */ /* 0x000fe400078e00ff */
[----:B------:R-:W-:-:S03]  /*02b0*/  IMAD.MOV R2, RZ, RZ, -R2 ;  /* 0x000000ffff027224 */ /* 0x000fc600078e0a02 */
[----:B------:R-:W-:Y:S01]  /*02c0*/  LEA.HI.SX32 R3, R3, -R6, 0x1a ;  /* 0x8000000603037211 */ /* 0x000fe200078fd2ff */
[----:B------:R-:W-:-:S03]  /*02d0*/  IMAD R11, R4, R2, R5 ;  /* 0x00000002040b7224 */ /* 0x000fc600078e0205 */
[----:B------:R-:W-:-:S04]  /*02e0*/  IMNMX R8, R3, 0x8, PT ;  /* 0x0000000803087817 */ /* 0x000fc80003800200 */
[-C--:B------:R-:W-:Y:S02]  /*02f0*/  IABS R7, R8.reuse ;  /* 0x0000000800077213 */ /* 0x080fe40000000000 */
[----:B------:R-:W-:Y:S02]  /*0300*/  IABS R4, R8 ;  /* 0x0000000800047213 */ /* 0x000fe40000000000 */
[----:B------:R-:W0:Y:S08]  /*0310*/  I2F.RP R0, R7 ;  /* 0x0000000700007306 */ /* 0x000e300000209400 */
[----:B0-----:R-:W0:Y:S02]  /*0320*/  MUFU.RCP R0, R0 ;  /* 0x0000000000007308 */ /* 0x001e240000001000 */
[----:B0-----:R-:W-:Y:S01]  /*0330*/  IADD3 R3, R0, 0xffffffe, RZ ;  /* 0x0ffffffe00037810 */ /* 0x001fe20007ffe0ff */
[----:B------:R-:W-:-:S05]  /*0340*/  IMAD.MOV R0, RZ, RZ, -R4 ;  /* 0x000000ffff007224 */ /* 0x000fca00078e0a04 */
[----:B------:R-:W0:Y:S02]  /*0350*/  F2I.FTZ.U32.TRUNC.NTZ R3, R3 ;  /* 0x0000000300037305 */ /* 0x000e24000021f000 */
[----:B0-----:R-:W-:-:S04]  /*0360*/  IMAD.MOV R9, RZ, RZ, -R3 ;  /* 0x000000ffff097224 */ /* 0x001fc800078e0a03 */
[----:B------:R-:W-:Y:S01]  /*0370*/  IMAD.MOV.U32 R2, RZ, RZ, R9 ;  /* 0x000000ffff027224 */ /* 0x000fe200078e0009 */
[----:B------:R-:W-:-:S03]  /*0380*/  IABS R9, R11 ;  /* 0x0000000b00097213 */ /* 0x000fc60000000000 */
[----:B------:R-:W-:Y:S02]  /*0390*/  IMAD R5, R2, R7, RZ ;  /* 0x0000000702057224 */ /* 0x000fe400078e02ff */
[----:B------:R-:W-:-:S04]  /*03a0*/  IMAD.MOV.U32 R2, RZ, RZ, RZ ;  /* 0x000000ffff027224 */ /* 0x000fc800078e00ff */
        /* <DEDUP_REMOVED lines=9> */
[----:B------:R-:W-:Y:S02]  /*0440*/  ISETP.GE.AND P2, PT, R0, RZ, PT ;  /* 0x000000ff0000720c */ /* 0x000fe40003f46270 */
[----:B------:R-:W0:Y:S05]  /*0450*/  S2R R0, SR_TID.X ;  /* 0x0000000000007919 */ /* 0x000e2a0000002100 */
[----:B------:R-:W-:Y:S02]  /*0460*/  @P0 IADD3 R2, R2, 0x1, RZ ;  /* 0x0000000102020810 */ /* 0x000fe40007ffe0ff */
[----:B------:R-:W-:-:S04]  /*0470*/  ISETP.GT.AND P0, PT, R66, 0x1f, PT ;  /* 0x0000001f4200780c */ /* 0x000fc80003f04270 */
[----:B------:R-:W-:Y:S01]  /*0480*/  @!P2 IMAD.MOV R2, RZ, RZ, -R2 ;  /* 0x000000ffff02a224 */ /* 0x000fe200078e0a02 */
[----:B------:R-:W-:-:S05]  /*0490*/  @!P1 LOP3.LUT R2, RZ, R8, RZ, 0x33, !PT ;  /* 0x00000008ff029212 */ /* 0x000fca00078e33ff */
[----:B------:R-:W-:Y:S02]  /*04a0*/  IMAD.MOV R3, RZ, RZ, -R2 ;  /* 0x000000ffff037224 */ /* 0x000fe400078e0a02 */
[----:B------:R-:W-:Y:S02]  /*04b0*/  IMAD.SHL.U32 R55, R2, 0x80, RZ ;  /* 0x0000008002377824 */ /* 0x000fe400078e00ff */
[----:B------:R-:W-:Y:S01]  /*04c0*/  IMAD R3, R8, R3, R11 ;  /* 0x0000000308037224 */ /* 0x000fe200078e020b */
[----:B0-----:R-:W-:-:S03]  /*04d0*/  SHF.R.U32.HI R52, RZ, 0x6, R0 ;  /* 0x00000006ff347819 */ /* 0x001fc60000011600 */
[----:B------:R-:W-:Y:S01]  /*04e0*/  IMAD.IADD R3, R6, 0x1, R3 ;  /* 0x0000000106037824 */ /* 0x000fe200078e0203 */
[----:B------:R-:W-:Y:S02]  /*04f0*/  LOP3.LUT R4, R0, 0x3f, RZ, 0xc0, !PT ;  /* 0x0000003f00047812 */ /* 0x000fe400078ec0ff */
[----:B------:R-:W-:-:S03]  /*0500*/  SGXT.U32 R52, R52, 0x3 ;  /* 0x000000033434781a */ /* 0x000fc60000000000 */
[----:B------:R-:W-:Y:S01]  /*0510*/  IMAD R53, R3, 0x40, R4 ;  /* 0x0000004003357824 */ /* 0x000fe200078e0204 */
[C---:B------:R-:W-:Y:S02]  /*0520*/  LOP3.LUT R68, R52.reuse, 0x8, RZ, 0xfc, !PT ;  /* 0x0000000834447812 */ /* 0x040fe400078efcff */
[C---:B------:R-:W-:Y:S02]  /*0530*/  LOP3.LUT R70, R52.reuse, 0x10, RZ, 0xfc, !PT ;  /* 0x0000001034467812 */ /* 0x040fe400078efcff */
[----:B------:R-:W-:Y:S01]  /*0540*/  LOP3.LUT R72, R52, 0x18, RZ, 0xfc, !PT ;  /* 0x0000001834487812 */ /* 0x000fe200078efcff */
[----:B------:R-:W-:Y:S05]  /*0550*/  @P0 BRA `(.L_x_0) ;  /* 0x0000008000000947 */ /* 0x000fea0003800000 */
[----:B------:R-:W-:Y:S01]  /*0560*/  IMAD.SHL.U32 R56, R0, 0x10, RZ ;  /* 0x0000001000387824 */ /* 0x000fe200078e00ff */
[----:B------:R-:W-:Y:S01]  /*0570*/  SHF.R.U32.HI R54, RZ, 0x2, R0 ;  /* 0x00000002ff367819 */ /* 0x000fe20000011600 */
[----:B------:R-:W-:Y:S01]  /*0580*/  CS2R R12, SRZ ;  /* 0x00000000000c7805 */ /* 0x000fe2000001ff00 */
[----:B------:R-:W-:Y:S01]  /*0590*/  CS2R R16, SRZ ;  /* 0x0000000000107805 */ /* 0x000fe2000001ff00 */
[----:B------:R-:W-:Y:S01]  /*05a0*/  CS2R R14, SRZ ;  /* 0x00000000000e7805 */ /* 0x000fe2000001ff00 */
[----:B------:R-:W-:Y:S01]  /*05b0*/  CS2R R18, SRZ ;  /* 0x0000000000127805 */ /* 0x000fe2000001ff00 */
[----:B------:R-:W-:Y:S01]  /*05c0*/  LOP3.LUT R56, R56, 0xe00, RZ, 0xc0, !PT ;  /* 0x00000e0038387812 */ /* 0x000fe200078ec0ff */
[----:B------:R-:W-:Y:S05]  /*05d0*/  BRA `(.L_x_1) ;  /* 0x0000131000007947 */ /* 0x000fea0003800000 */
.L_x_0:
[----:B------:R-:W-:Y:S01]  /*05e0*/  IABS R14, c[0x0][0x17c] ;  /* 0x00005f00000e7a13 */ /* 0x000fe20000000000 */
[C---:B------:R-:W-:Y:S01]  /*05f0*/  IMAD.SHL.U32 R29, R0.reuse, 0x2, RZ ;  /* 0x00000002001d7824 */ /* 0x040fe200078e00ff */
[----:B------:R-:W-:Y:S01]  /*0600*/  IABS R19, c[0x0][0x178] ;  /* 0x00005e0000137a13 */ /* 0x000fe20000000000 */
[C---:B------:R-:W-:Y:S01]  /*0610*/  IMAD.SHL.U32 R56, R0.reuse, 0x10, RZ ;  /* 0x0000001000387824 */ /* 0x040fe200078e00ff */
[----:B------:R-:W0:Y:S01]  /*0620*/  I2F.RP R6, R14 ;  /* 0x0000000e00067306 */ /* 0x000e220000209400 */
[----:B------:R-:W-:Y:S01]  /*0630*/  LEA.HI R17, R0, R55, RZ, 0x1b ;  /* 0x0000003700117211 */ /* 0x000fe200078fd8ff */
[----:B------:R-:W-:Y:S01]  /*0640*/  IMAD R77, R68, c[0x0][0x188], RZ ;  /* 0x00006200444d7a24 */ /* 0x000fe200078e02ff */
[----:B------:R-:W-:Y:S01]  /*0650*/  SHF.R.S32.HI R7, RZ, 0x1f, R66 ;  /* 0x0000001fff077819 */ /* 0x000fe20000011442 */
[----:B------:R-:W-:Y:S01]  /*0660*/  IMAD R79, R52, c[0x0][0x188], RZ ;  /* 0x00006200344f7a24 */ /* 0x000fe200078e02ff */
[----:B------:R-:W-:Y:S01]  /*0670*/  IADD3 R22, R17, 0x30, RZ ;  /* 0x0000003011167810 */ /* 0x000fe20007ffe0ff */
[----:B------:R-:W-:Y:S01]  /*0680*/  IMAD R73, R72, c[0x0][0x188], RZ ;  /* 0x0000620048497a24 */ /* 0x000fe200078e02ff */
[----:B------:R-:W-:Y:S01]  /*0690*/  LEA.HI R66, R7, R66, RZ, 0x5 ;  /* 0x0000004207427211 */ /* 0x000fe200078f28ff */
[----:B------:R-:W1:Y:S01]  /*06a0*/  I2F.RP R8, R19 ;  /* 0x0000001300087306 */ /* 0x000e620000209400 */
[----:B------:R-:W-:Y:S01]  /*06b0*/  IABS R16, R22 ;  /* 0x0000001600107213 */ /* 0x000fe20000000000 */
[----:B------:R-:W-:Y:S01]  /*06c0*/  IMAD R75, R70, c[0x0][0x188], RZ ;  /* 0x00006200464b7a24 */ /* 0x000fe200078e02ff */
[----:B------:R-:W-:Y:S01]  /*06d0*/  IABS R28, R53 ;  /* 0x00000035001c7213 */ /* 0x000fe20000000000 */
[----:B------:R-:W-:Y:S01]  /*06e0*/  IMAD.SHL.U32 R58, R0, 0x40, RZ ;  /* 0x00000040003a7824 */ /* 0x000fe200078e00ff */
[----:B------:R-:W-:Y:S01]  /*06f0*/  LOP3.LUT R56, R56, 0xe00, RZ, 0xc0, !PT ;  /* 0x00000e0038387812 */ /* 0x000fe200078ec0ff */
[----:B------:R-:W-:Y:S01]  /*0700*/  IMAD.MOV.U32 R61, RZ, RZ, c[0x0][0x18c] ;  /* 0x00006300ff3d7624 */ /* 0x000fe200078e00ff */
[----:B------:R-:W-:Y:S01]  /*0710*/  LOP3.LUT R74, R0, 0x1f, RZ, 0xc0, !PT ;  /* 0x0000001f004a7812 */ /* 0x000fe200078ec0ff */
[----:B0-----:R-:W0:Y:S01]  /*0720*/  MUFU.RCP R6, R6 ;  /* 0x0000000600067308 */ /* 0x001e220000001000 */
[----:B------:R-:W-:Y:S01]  /*0730*/  SHF.R.U32.HI R54, RZ, 0x2, R0 ;  /* 0x00000002ff367819 */ /* 0x000fe20000011600 */
[----:B------:R-:W-:Y:S01]  /*0740*/  IMAD.MOV.U32 R60, RZ, RZ, c[0x0][0x188] ;  /* 0x00006200ff3c7624 */ /* 0x000fe200078e00ff */
[----:B------:R-:W-:Y:S01]  /*0750*/  CS2R R24, SRZ ;  /* 0x0000000000187805 */ /* 0x000fe2000001ff00 */
[----:B------:R-:W-:Y:S01]  /*0760*/  CS2R R26, SRZ ;  /* 0x00000000001a7805 */ /* 0x000fe2000001ff00 */
[----:B------:R-:W-:Y:S01]  /*0770*/  IMAD.SHL.U32 R61, R61, 0x20, RZ ;  /* 0x000000203d3d7824 */ /* 0x000fe200078e00ff */
[----:B------:R-:W-:Y:S01]  /*0780*/  SHF.R.S32.HI R66, RZ, 0x5, R66 ;  /* 0x00000005ff427819 */ /* 0x000fe20000011442 */
[----:B------:R-:W-:Y:S01]  /*0790*/  IMAD.SHL.U32 R60, R60, 0x20, RZ ;  /* 0x000000203c3c7824 */ /* 0x000fe200078e00ff */
[----:B-1----:R-:W1:Y:S01]  /*07a0*/  MUFU.RCP R8, R8 ;  /* 0x0000000800087308 */ /* 0x002e620000001000 */
[----:B------:R-:W-:Y:S01]  /*07b0*/  IMAD R71, R74, c[0x0][0x18c], RZ ;  /* 0x000063004a477a24 */ /* 0x000fe200078e02ff */
[----:B0-----:R-:W-:-:S02]  /*07c0*/  IADD3 R2, R6, 0xffffffe, RZ ;  /* 0x0ffffffe06027810 */ /* 0x001fc40007ffe0ff */
[----:B------:R-:W-:-:S04]  /*07d0*/  SHF.R.U32.HI R6, RZ, 0x5, R0 ;  /* 0x00000005ff067819 */ /* 0x000fc80000011600 */
[----:B------:R0:W2:Y:S01]  /*07e0*/  F2I.FTZ.U32.TRUNC.NTZ R3, R2 ;  /* 0x0000000200037305 */ /* 0x0000a2000021f000 */
[----:B-1----:R-:W-:-:S07]  /*07f0*/  IADD3 R4, R8, 0xffffffe, RZ ;  /* 0x0ffffffe08047810 */ /* 0x002fce0007ffe0ff */
[----:B------:R1:W3:Y:S01]  /*0800*/  F2I.FTZ.U32.TRUNC.NTZ R5, R4 ;  /* 0x0000000400057305 */ /* 0x0002e2000021f000 */
[----:B0-----:R-:W-:Y:S02]  /*0810*/  IMAD.MOV.U32 R2, RZ, RZ, RZ ;  /* 0x000000ffff027224 */ /* 0x001fe400078e00ff */
[----:B--2---:R-:W-:Y:S02]  /*0820*/  IMAD.MOV R9, RZ, RZ, -R3 ;  /* 0x000000ffff097224 */ /* 0x004fe400078e0a03 */
[----:B-1----:R-:W-:Y:S02]  /*0830*/  IMAD.MOV.U32 R4, RZ, RZ, RZ ;  /* 0x000000ffff047224 */ /* 0x002fe400078e00ff */
[----:B------:R-:W-:-:S04]  /*0840*/  IMAD R9, R9, R14, RZ ;  /* 0x0000000e09097224 */ /* 0x000fc800078e02ff */
[----:B------:R-:W-:Y:S01]  /*0850*/  IMAD.HI.U32 R3, R3, R9, R2 ;  /* 0x0000000903037227 */ /* 0x000fe200078e0002 */
[----:B------:R-:W-:-:S03]  /*0860*/  SGXT.U32 R2, R6, 0x4 ;  /* 0x000000040602781a */ /* 0x000fc60000000000 */
[--C-:B---3--:R-:W-:Y:S01]  /*0870*/  IMAD.MOV R10, RZ, RZ, -R5.reuse ;  /* 0x000000ffff0a7224 */ /* 0x108fe200078e0a05 */
[----:B------:R-:W-:Y:S01]  /*0880*/  LOP3.LUT R18, R55, R2, RZ, 0xfc, !PT ;  /* 0x0000000237127212 */ /* 0x000fe200078efcff */
[----:B------:R-:W-:Y:S01]  /*0890*/  IMAD.HI.U32 R7, R3, R16, RZ ;  /* 0x0000001003077227 */ /* 0x000fe200078e00ff */
[----:B------:R-:W-:Y:S02]  /*08a0*/  IADD3 R2, R17, 0x70, RZ ;  /* 0x0000007011027810 */ /* 0x000fe40007ffe0ff */
[----:B------:R-:W-:Y:S01]  /*08b0*/  LOP3.LUT R20, R18, 0x60, RZ, 0xfc, !PT ;  /* 0x0000006012147812 */ /* 0x000fe200078efcff */
[----:B------:R-:W-:Y:S01]  /*08c0*/  IMAD R11, R10, R19, RZ ;  /* 0x000000130a0b7224 */ /* 0x000fe200078e02ff */
[----:B------:R-:W-:Y:S02]  /*08d0*/  IABS R8, R2 ;  /* 0x0000000200087213 */ /* 0x000fe40000000000 */
[----:B------:R-:W-:Y:S01]  /*08e0*/  ISETP.GE.AND P2, PT, R2, RZ, PT ;  /* 0x000000ff0200720c */ /* 0x000fe20003f46270 */
[----:B------:R-:W-:Y:S01]  /*08f0*/  IMAD.HI.U32 R11, R5, R11, R4 ;  /* 0x0000000b050b7227 */ /* 0x000fe200078e0004 */
[----:B------:R-:W-:-:S02]  /*0900*/  IADD3 R4, R17, 0x50, RZ ;  /* 0x0000005011047810 */ /* 0x000fc40007ffe0ff */
[----:B------:R-:W-:Y:S01]  /*0910*/  IABS R10, R20 ;  /* 0x00000014000a7213 */ /* 0x000fe20000000000 */
[C---:B------:R-:W-:Y:S01]  /*0920*/  IMAD.HI.U32 R2, R3.reuse, R8, RZ ;  /* 0x0000000803027227 */ /* 0x040fe200078e00ff */
[----:B------:R-:W-:Y:S02]  /*0930*/  IABS R12, R4 ;  /* 0x00000004000c7213 */ /* 0x000fe40000000000 */
[----:B------:R-:W-:Y:S01]  /*0940*/  LOP3.LUT R21, R18, 0x40, RZ, 0xfc, !PT ;  /* 0x0000004012157812 */ /* 0x000fe200078efcff */
[----:B------:R-:W-:Y:S01]  /*0950*/  IMAD.MOV R9, RZ, RZ, -R2 ;  /* 0x000000ffff097224 */ /* 0x000fe200078e0a02 */
[----:B------:R-:W-:Y:S01]  /*0960*/  ISETP.GE.AND P0, PT, R4, RZ, PT ;  /* 0x000000ff0400720c */ /* 0x000fe20003f06270 */
[----:B------:R-:W-:Y:S01]  /*0970*/  IMAD.HI.U32 R4, R3, R10, RZ ;  /* 0x0000000a03047227 */ /* 0x000fe200078e00ff */
[----:B------:R-:W-:Y:S02]  /*0980*/  IABS R15, R21 ;  /* 0x00000015000f7213 */ /* 0x000fe40000000000 */
[----:B------:R-:W-:Y:S01]  /*0990*/  LOP3.LUT R23, R18, 0x20, RZ, 0xfc, !PT ;  /* 0x0000002012177812 */ /* 0x000fe200078efcff */
[----:B------:R-:W-:-:S02]  /*09a0*/  IMAD R2, R14, R9, R8 ;  /* 0x000000090e027224 */ /* 0x000fc400078e0208 */
[----:B------:R-:W-:-:S03]  /*09b0*/  IMAD.HI.U32 R5, R3, R12, RZ ;  /* 0x0000000c03057227 */ /* 0x000fc600078e00ff */
[----:B------:R-:W-:Y:S01]  /*09c0*/  ISETP.GT.U32.AND P3, PT, R14, R2, PT ;  /* 0x000000020e00720c */ /* 0x000fe20003f64070 */
[----:B------:R-:W-:Y:S02]  /*09d0*/  IMAD.MOV R13, RZ, RZ, -R4 ;  /* 0x000000ffff0d7224 */ /* 0x000fe400078e0a04 */
[----:B------:R-:W-:Y:S02]  /*09e0*/  IMAD.MOV R5, RZ, RZ, -R5 ;  /* 0x000000ffff057224 */ /* 0x000fe400078e0a05 */
[----:B------:R-:W-:-:S04]  /*09f0*/  IMAD.HI.U32 R6, R3, R15, RZ ;  /* 0x0000000f03067227 */ /* 0x000fc800078e00ff */
[C---:B------:R-:W-:Y:S01]  /*0a00*/  IMAD R4, R14.reuse, R13, R10 ;  /* 0x0000000d0e047224 */ /* 0x040fe200078e020a */
[----:B------:R-:W-:Y:S01]  /*0a10*/  IADD3 R10, R17, 0x10, RZ ;  /* 0x00000010110a7810 */ /* 0x000fe20007ffe0ff */
[C---:B------:R-:W-:Y:S01]  /*0a20*/  IMAD R5, R14.reuse, R5, R12 ;  /* 0x000000050e057224 */ /* 0x040fe200078e020c */
[----:B------:R-:W-:Y:S01]  /*0a30*/  IABS R12, R23 ;  /* 0x00000017000c7213 */ /* 0x000fe20000000000 */
[----:B------:R-:W-:Y:S01]  /*0a40*/  IMAD.MOV R6, RZ, RZ, -R6 ;  /* 0x000000ffff067224 */ /* 0x000fe200078e0a06 */
[C---:B------:R-:W-:Y:S01]  /*0a50*/  ISETP.GT.U32.AND P1, PT, R14.reuse, R4, PT ;  /* 0x000000040e00720c */ /* 0x040fe20003f24070 */
[----:B------:R-:W-:Y:S01]  /*0a60*/  IMAD.MOV R9, RZ, RZ, -R7 ;  /* 0x000000ffff097224 */ /* 0x000fe200078e0a07 */
[----:B------:R-:W-:Y:S01]  /*0a70*/  IABS R17, R18 ;  /* 0x0000001200117213 */ /* 0x000fe20000000000 */
[----:B------:R-:W-:Y:S01]  /*0a80*/  IMAD R7, R14, R6, R15 ;  /* 0x000000060e077224 */ /* 0x000fe200078e020f */
[----:B------:R-:W-:Y:S01]  /*0a90*/  IABS R15, R10 ;  /* 0x0000000a000f7213 */ /* 0x000fe20000000000 */
[----:B------:R-:W-:Y:S01]  /*0aa0*/  @!P3 IMAD.IADD R2, R2, 0x1, -R14 ;  /* 0x000000010202b824 */ /* 0x000fe200078e0a0e */
[C---:B------:R-:W-:Y:S01]  /*0ab0*/  ISETP.GT.U32.AND P3, PT, R14.reuse, R5, PT ;  /* 0x000000050e00720c */ /* 0x040fe20003f64070 */
[C---:B------:R-:W-:Y:S01]  /*0ac0*/  IMAD R8, R14.reuse, R9, R16 ;  /* 0x000000090e087224 */ /* 0x040fe200078e0210 */
[C---:B------:R-:W-:Y:S01]  /*0ad0*/  ISETP.GT.U32.AND P4, PT, R14.reuse, R7, PT ;  /* 0x000000070e00720c */ /* 0x040fe20003f84070 */
[----:B------:R-:W-:Y:S01]  /*0ae0*/  IMAD.HI.U32 R6, R3, R12, RZ ;  /* 0x0000000c03067227 */ /* 0x000fe200078e00ff */
[----:B------:R-:W-:-:S02]  /*0af0*/  ISETP.GT.U32.AND P6, PT, R14, R2, PT ;  /* 0x000000020e00720c */ /* 0x000fc40003fc4070 */
[----:B------:R-:W-:Y:S01]  /*0b00*/  ISETP.GT.U32.AND P5, PT, R14, R8, PT ;  /* 0x000000080e00720c */ /* 0x000fe20003fa4070 */
[----:B------:R-:W-:Y:S01]  /*0b10*/  @!P1 IMAD.IADD R4, R4, 0x1, -R14 ;  /* 0x0000000104049824 */ /* 0x000fe200078e0a0e */
[----:B------:R-:W-:Y:S01]  /*0b20*/  ISETP.GE.AND P1, PT, R22, RZ, PT ;  /* 0x000000ff1600720c */ /* 0x000fe20003f26270 */
[----:B------:R-:W-:-:S04]  /*0b30*/  IMAD.HI.U32 R9, R3, R15, RZ ;  /* 0x0000000f03097227 */ /* 0x000fc800078e00ff */
[--C-:B------:R-:W-:Y:S01]  /*0b40*/  @!P3 IMAD.IADD R5, R5, 0x1, -R14.reuse ;  /* 0x000000010505b824 */ /* 0x100fe200078e0a0e */
[C---:B------:R-:W-:Y:S01]  /*0b50*/  ISETP.GT.U32.AND P3, PT, R14.reuse, R4, PT ;  /* 0x000000040e00720c */ /* 0x040fe20003f64070 */
[----:B------:R-:W-:Y:S02]  /*0b60*/  @!P4 IMAD.IADD R7, R7, 0x1, -R14 ;  /* 0x000000010707c824 */ /* 0x000fe400078e0a0e */
[----:B------:R-:W-:Y:S01]  /*0b70*/  IMAD.HI.U32 R3, R3, R17, RZ ;  /* 0x0000001103037227 */ /* 0x000fe200078e00ff */
[----:B------:R-:W-:-:S03]  /*0b80*/  ISETP.GT.U32.AND P4, PT, R14, R5, PT ;  /* 0x000000050e00720c */ /* 0x000fc60003f84070 */
[----:B------:R-:W-:Y:S01]  /*0b90*/  @!P5 IMAD.IADD R8, R8, 0x1, -R14 ;  /* 0x000000010808d824 */ /* 0x000fe200078e0a0e */
[----:B------:R-:W-:Y:S01]  /*0ba0*/  ISETP.GT.U32.AND P5, PT, R14, R7, PT ;  /* 0x000000070e00720c */ /* 0x000fe20003fa4070 */
[----:B------:R-:W-:Y:S02]  /*0bb0*/  IMAD.MOV R13, RZ, RZ, -R6 ;  /* 0x000000ffff0d7224 */ /* 0x000fe400078e0a06 */
[----:B------:R-:W-:Y:S02]  /*0bc0*/  IMAD.MOV R16, RZ, RZ, -R9 ;  /* 0x000000ffff107224 */ /* 0x000fe400078e0a09 */
[----:B------:R-:W-:-:S04]  /*0bd0*/  IMAD.HI.U32 R6, R11, R28, RZ ;  /* 0x0000001c0b067227 */ /* 0x000fc800078e00ff */
[----:B------:R-:W-:Y:S02]  /*0be0*/  IMAD.MOV R3, RZ, RZ, -R3 ;  /* 0x000000ffff037224 */ /* 0x000fe400078e0a03 */
[C---:B------:R-:W-:Y:S02]  /*0bf0*/  IMAD R9, R14.reuse, R13, R12 ;  /* 0x0000000d0e097224 */ /* 0x040fe400078e020c */
[C---:B------:R-:W-:Y:S02]  /*0c00*/  IMAD R11, R14.reuse, R16, R15 ;  /* 0x000000100e0b7224 */ /* 0x040fe400078e020f */
[----:B------:R-:W-:Y:S02]  /*0c10*/  IMAD.MOV R6, RZ, RZ, -R6 ;  /* 0x000000ffff067224 */ /* 0x000fe400078e0a06 */
[----:B------:R-:W-:Y:S01]  /*0c20*/  IMAD R12, R14, R3, R17 ;  /* 0x000000030e0c7224 */ /* 0x000fe200078e0211 */
[----:B------:R-:W-:Y:S01]  /*0c30*/  LOP3.LUT R3, R29, 0x10, RZ, 0xc0, !PT ;  /* 0x000000101d037812 */ /* 0x000fe200078ec0ff */
[----:B------:R-:W-:Y:S01]  /*0c40*/  @!P6 IMAD.IADD R2, R2, 0x1, -R14 ;  /* 0x000000010202e824 */ /* 0x000fe200078e0a0e */
[----:B------:R-:W-:Y:S01]  /*0c50*/  ISETP.GT.U32.AND P6, PT, R14, R8, PT ;  /* 0x000000080e00720c */ /* 0x000fe20003fc4070 */
[----:B------:R-:W-:Y:S01]  /*0c60*/  IMAD R28, R19, R6, R28 ;  /* 0x00000006131c7224 */ /* 0x000fe200078e021c */
[----:B------:R-:W-:Y:S01]  /*0c70*/  SHF.R.U32.HI R6, RZ, 0x3, R0 ;  /* 0x00000003ff067819 */ /* 0x000fe20000011600 */
[--C-:B------:R-:W-:Y:S01]  /*0c80*/  @!P3 IMAD.IADD R4, R4, 0x1, -R14.reuse ;  /* 0x000000010404b824 */ /* 0x100fe200078e0a0e */
[C---:B------:R-:W-:Y:S01]  /*0c90*/  ISETP.GT.U32.AND P3, PT, R14.reuse, R11, PT ;  /* 0x0000000b0e00720c */ /* 0x040fe20003f64070 */
[----:B------:R-:W-:Y:S01]  /*0ca0*/  @!P4 IMAD.IADD R5, R5, 0x1, -R14 ;  /* 0x000000010505c824 */ /* 0x000fe200078e0a0e */
[C---:B------:R-:W-:Y:S01]  /*0cb0*/  ISETP.GT.U32.AND P4, PT, R14.reuse, R12, PT ;  /* 0x0000000c0e00720c */ /* 0x040fe20003f84070 */
[----:B------:R-:W-:Y:S01]  /*0cc0*/  @!P2 IMAD.MOV R2, RZ, RZ, -R2 ;  /* 0x000000ffff02a224 */ /* 0x000fe200078e0a02 */
[----:B------:R-:W-:Y:S01]  /*0cd0*/  ISETP.GT.U32.AND P2, PT, R14, R9, PT ;  /* 0x000000090e00720c */ /* 0x000fe20003f44070 */
[----:B------:R-:W-:Y:S01]  /*0ce0*/  @!P5 IMAD.IADD R7, R7, 0x1, -R14 ;  /* 0x000000010707d824 */ /* 0x000fe200078e0a0e */
[----:B------:R-:W-:Y:S01]  /*0cf0*/  ISETP.GT.U32.AND P5, PT, R19, R28, PT ;  /* 0x0000001c1300720c */ /* 0x000fe20003fa4070 */
[----:B------:R-:W-:Y:S01]  /*0d00*/  @!P0 IMAD.MOV R5, RZ, RZ, -R5 ;  /* 0x000000ffff058224 */ /* 0x000fe200078e0a05 */
[----:B------:R-:W-:Y:S01]  /*0d10*/  LOP3.LUT R13, R3, 0x20, R6, 0xf8, !PT ;  /* 0x00000020030d7812 */ /* 0x000fe200078ef806 */
[----:B------:R-:W-:Y:S01]  /*0d20*/  @!P6 IMAD.IADD R8, R8, 0x1, -R14 ;  /* 0x000000010808e824 */ /* 0x000fe200078e0a0e */
[----:B------:R-:W-:Y:S01]  /*0d30*/  ISETP.GE.AND P6, PT, R20, RZ, PT ;  /* 0x000000ff1400720c */ /* 0x000fe20003fc6270 */
[----:B------:R-:W-:Y:S01]  /*0d40*/  IMAD.MOV.U32 R6, RZ, RZ, R4 ;  /* 0x000000ffff067224 */ /* 0x000fe200078e0004 */
[----:B------:R-:W-:Y:S01]  /*0d50*/  LOP3.LUT R3, R0, 0x7, RZ, 0xc0, !PT ;  /* 0x0000000700037812 */ /* 0x000fe200078ec0ff */
[--C-:B------:R-:W-:Y:S01]  /*0d60*/  @!P3 IMAD.IADD R11, R11, 0x1, -R14.reuse ;  /* 0x000000010b0bb824 */ /* 0x100fe200078e0a0e */
[----:B------:R-:W-:Y:S01]  /*0d70*/  ISETP.NE.AND P0, PT, RZ, c[0x0][0x17c], PT ;  /* 0x00005f00ff007a0c */ /* 0x000fe20003f05270 */
[--C-:B------:R-:W-:Y:S01]  /*0d80*/  @!P4 IMAD.IADD R12, R12, 0x1, -R14.reuse ;  /* 0x000000010c0cc824 */ /* 0x100fe200078e0a0e */
[----:B------:R-:W-:Y:S01]  /*0d90*/  CS2R R16, SRZ ;  /* 0x0000000000107805 */ /* 0x000fe2000001ff00 */
[----:B------:R-:W-:Y:S01]  /*0da0*/  @!P2 IMAD.IADD R9, R9, 0x1, -R14 ;  /* 0x000000010909a824 */ /* 0x000fe200078e0a0e */
[----:B------:R-:W-:Y:S01]  /*0db0*/  ISETP.GT.U32.AND P4, PT, R14, R11, PT ;  /* 0x0000000b0e00720c */ /* 0x000fe20003f84070 */
[----:B------:R-:W-:Y:S01]  /*0dc0*/  @!P5 IMAD.IADD R28, R28, 0x1, -R19 ;  /* 0x000000011c1cd824 */ /* 0x000fe200078e0a13 */
[C---:B------:R-:W-:Y:S01]  /*0dd0*/  ISETP.GT.U32.AND P5, PT, R14.reuse, R12, PT ;  /* 0x0000000c0e00720c */ /* 0x040fe20003fa4070 */
[C---:B------:R-:W-:Y:S01]  /*0de0*/  IMAD R4, R3.reuse, 0x90, RZ ;  /* 0x0000009003047824 */ /* 0x040fe200078e02ff */
[----:B------:R-:W-:Y:S01]  /*0df0*/  ISETP.GT.U32.AND P3, PT, R14, R9, PT ;  /* 0x000000090e00720c */ /* 0x000fe20003f64070 */
[----:B------:R-:W-:Y:S01]  /*0e00*/  @!P6 IMAD.MOV R6, RZ, RZ, -R6 ;  /* 0x000000ffff06e224 */ /* 0x000fe200078e0a06 */
[----:B------:R-:W-:Y:S01]  /*0e10*/  ISETP.GE.AND P2, PT, R10, RZ, PT ;  /* 0x000000ff0a00720c */ /* 0x000fe20003f46270 */
[----:B------:R-:W-:Y:S01]  /*0e20*/  IMAD R57, R3, 0x40, R56 ;  /* 0x0000004003397824 */ /* 0x000fe200078e0238 */
[----:B------:R-:W-:Y:S01]  /*0e30*/  LOP3.LUT R3, RZ, c[0x0][0x17c], RZ, 0x33, !PT ;  /* 0x00005f00ff037a12 */ /* 0x000fe200078e33ff */
[----:B------:R-:W-:Y:S01]  /*0e40*/  @!P1 IMAD.MOV R8, RZ, RZ, -R8 ;  /* 0x000000ffff089224 */ /* 0x000fe200078e0a08 */
[----:B------:R-:W-:Y:S01]  /*0e50*/  ISETP.GT.U32.AND P6, PT, R19, R28, PT ;  /* 0x0000001c1300720c */ /* 0x000fe20003fc4070 */
[----:B------:R-:W-:Y:S01]  /*0e60*/  IMAD.SHL.U32 R10, R0, 0x8, RZ ;  /* 0x00000008000a7824 */ /* 0x000fe200078e00ff */
[----:B------:R-:W-:Y:S01]  /*0e70*/  LOP3.LUT R13, R4, R13, RZ, 0x3c, !PT ;  /* 0x0000000d040d7212 */ /* 0x000fe200078e3cff */
[--C-:B------:R-:W-:Y:S01]  /*0e80*/  @!P4 IMAD.IADD R11, R11, 0x1, -R14.reuse ;  /* 0x000000010b0bc824 */ /* 0x100fe200078e0a0e */
[----:B------:R-:W-:Y:S01]  /*0e90*/  ISETP.GE.AND P4, PT, R21, RZ, PT ;  /* 0x000000ff1500720c */ /* 0x000fe20003f86270 */
[--C-:B------:R-:W-:Y:S01]  /*0ea0*/  @!P5 IMAD.IADD R12, R12, 0x1, -R14.reuse ;  /* 0x000000010c0cd824 */ /* 0x100fe200078e0a0e */
[----:B------:R-:W-:Y:S01]  /*0eb0*/  ISETP.GE.AND P5, PT, R23, RZ, PT ;  /* 0x000000ff1700720c */ /* 0x000fe20003fa6270 */
[----:B------:R-:W-:Y:S01]  /*0ec0*/  @!P3 IMAD.IADD R9, R9, 0x1, -R14 ;  /* 0x000000010909b824 */ /* 0x000fe200078e0a0e */
[----:B------:R-:W-:Y:S01]  /*0ed0*/  ISETP.GE.AND P3, PT, R18, RZ, PT ;  /* 0x000000ff1200720c */ /* 0x000fe20003f66270 */
[----:B------:R-:W-:Y:S01]  /*0ee0*/  @!P2 IMAD.MOV R11, RZ, RZ, -R11 ;  /* 0x000000ffff0ba224 */ /* 0x000fe200078e0a0b */
[C---:B------:R-:W-:Y:S01]  /*0ef0*/  SEL R4, R3.reuse, R2, !P0 ;  /* 0x0000000203047207 */ /* 0x040fe20004000000 */
[----:B------:R-:W-:Y:S01]  /*0f00*/  CS2R R14, SRZ ;  /* 0x00000000000e7805 */ /* 0x000fe2000001ff00 */
[C---:B------:R-:W-:Y:S01]  /*0f10*/  SEL R6, R3.reuse, R6, !P0 ;  /* 0x0000000603067207 */ /* 0x040fe20004000000 */
[----:B------:R-:W-:Y:S01]  /*0f20*/  @!P6 IMAD.IADD R28, R28, 0x1, -R19 ;  /* 0x000000011c1ce824 */ /* 0x000fe200078e0a13 */
[C---:B------:R-:W-:Y:S01]  /*0f30*/  SEL R5, R3.reuse, R5, !P0 ;  /* 0x0000000503057207 */ /* 0x040fe20004000000 */
[----:B------:R-:W-:Y:S01]  /*0f40*/  IMAD R4, R4, c[0x0][0x190], RZ ;  /* 0x0000640004047a24 */ /* 0x000fe200078e02ff */
[C---:B------:R-:W-:Y:S01]  /*0f50*/  SEL R8, R3.reuse, R8, !P0 ;  /* 0x0000000803087207 */ /* 0x040fe20004000000 */
[----:B------:R-:W-:Y:S01]  /*0f60*/  @!P4 IMAD.MOV R7, RZ, RZ, -R7 ;  /* 0x000000ffff07c224 */ /* 0x000fe200078e0a07 */
[----:B------:R-:W-:Y:S01]  /*0f70*/  SEL R11, R3, R11, !P0 ;  /* 0x0000000b030b7207 */ /* 0x000fe20004000000 */
[----:B------:R-:W-:Y:S01]  /*0f80*/  @!P5 IMAD.MOV R9, RZ, RZ, -R9 ;  /* 0x000000ffff09d224 */ /* 0x000fe200078e0a09 */
[----:B------:R-:W-:Y:S01]  /*0f90*/  ISETP.GE.AND P1, PT, R53, RZ, PT ;  /* 0x000000ff3500720c */ /* 0x000fe20003f26270 */
[----:B------:R-:W-:Y:S01]  /*0fa0*/  @!P3 IMAD.MOV R12, RZ, RZ, -R12 ;  /* 0x000000ffff0cb224 */ /* 0x000fe200078e0a0c */
[C---:B------:R-:W-:Y:S01]  /*0fb0*/  SEL R7, R3.reuse, R7, !P0 ;  /* 0x0000000703077207 */ /* 0x040fe20004000000 */
[----:B------:R-:W-:Y:S01]  /*0fc0*/  IMAD R6, R6, c[0x0][0x190], RZ ;  /* 0x0000640006067a24 */ /* 0x000fe200078e02ff */
[----:B------:R-:W-:Y:S01]  /*0fd0*/  SEL R9, R3, R9, !P0 ;  /* 0x0000000903097207 */ /* 0x000fe20004000000 */
[----:B------:R-:W-:Y:S01]  /*0fe0*/  IMAD R5, R5, c[0x0][0x190], RZ ;  /* 0x0000640005057a24 */ /* 0x000fe200078e02ff */
[----:B------:R-:W-:Y:S01]  /*0ff0*/  SEL R3, R3, R12, !P0 ;  /* 0x0000000c03037207 */ /* 0x000fe20004000000 */
[----:B------:R-:W-:Y:S01]  /*1000*/  IMAD R7, R7, c[0x0][0x190], RZ ;  /* 0x0000640007077a24 */ /* 0x000fe200078e02ff */
[----:B------:R-:W-:Y:S01]  /*1010*/  ISETP.NE.AND P0, PT, RZ, c[0x0][0x178], PT ;  /* 0x00005e00ff007a0c */ /* 0x000fe20003f05270 */
[----:B------:R-:W-:Y:S01]  /*1020*/  IMAD R8, R8, c[0x0][0x190], RZ ;  /* 0x0000640008087a24 */ /* 0x000fe200078e02ff */
[----:B------:R-:W-:Y:S01]  /*1030*/  LEA R67, P4, R77, c[0x0][0x160], 0x1 ;  /* 0x000058004d437a11 */ /* 0x000fe200078808ff */
[----:B------:R-:W-:Y:S01]  /*1040*/  IMAD R9, R9, c[0x0][0x190], RZ ;  /* 0x0000640009097a24 */ /* 0x000fe200078e02ff */
[----:B------:R-:W-:Y:S01]  /*1050*/  LEA R69, P5, R79, c[0x0][0x160], 0x1 ;  /* 0x000058004f457a11 */ /* 0x000fe200078a08ff */
[----:B------:R-:W-:Y:S01]  /*1060*/  @!P1 IMAD.MOV R28, RZ, RZ, -R28 ;  /* 0x000000ffff1c9224 */ /* 0x000fe200078e0a1c */
[----:B------:R-:W-:Y:S01]  /*1070*/  LOP3.LUT R2, R0, 0x1c0, RZ, 0xc0, !PT ;  /* 0x000001c000027812 */ /* 0x000fe200078ec0ff */
[----:B------:R-:W-:Y:S01]  /*1080*/  IMAD R11, R11, c[0x0][0x190], RZ ;  /* 0x000064000b0b7a24 */ /* 0x000fe200078e02ff */
[----:B------:R-:W-:Y:S01]  /*1090*/  LEA.HI.X.SX32 R77, R77, c[0x0][0x164], 0x1, P4 ;  /* 0x000059004d4d7a11 */ /* 0x000fe200020f0eff */
[----:B------:R-:W-:Y:S01]  /*10a0*/  IMAD R37, R3, c[0x0][0x190], RZ ;  /* 0x0000640003257a24 */ /* 0x000fe200078e02ff */
[----:B------:R-:W-:Y:S01]  /*10b0*/  LEA.HI.X.SX32 R79, R79, c[0x0][0x164], 0x1, P5 ;  /* 0x000059004f4f7a11 */ /* 0x000fe200028f0eff */
[----:B------:R-:W-:Y:S01]  /*10c0*/  CS2R R20, SRZ ;  /* 0x0000000000147805 */ /* 0x000fe2000001ff00 */
[----:B------:R-:W-:Y:S01]  /*10d0*/  SHF.R.U32.HI R2, RZ, 0x2, R2 ;  /* 0x00000002ff027819 */ /* 0x000fe20000011602 */
[----:B------:R-:W-:Y:S01]  /*10e0*/  CS2R R22, SRZ ;  /* 0x0000000000167805 */ /* 0x000fe2000001ff00 */
[----:B------:R-:W-:Y:S01]  /*10f0*/  LEA R63, P2, R73, c[0x0][0x160], 0x1 ;  /* 0x00005800493f7a11 */ /* 0x000fe200078408ff */
[----:B------:R-:W-:Y:S01]  /*1100*/  CS2R R18, SRZ ;  /* 0x0000000000127805 */ /* 0x000fe2000001ff00 */
[----:B------:R-:W-:-:S02]  /*1110*/  LEA R65, P3, R75, c[0x0][0x160], 0x1 ;  /* 0x000058004b417a11 */ /* 0x000fc400078608ff */
[----:B------:R-:W-:Y:S02]  /*1120*/  @!P0 LOP3.LUT R28, RZ, c[0x0][0x178], RZ, 0x33, !PT ;  /* 0x00005e00ff1c8a12 */ /* 0x000fe400078e33ff */
[----:B------:R-:W-:Y:S02]  /*1130*/  LEA R50, P4, R4, c[0x0][0x168], 0x1 ;  /* 0x00005a0004327a11 */ /* 0x000fe400078808ff */
[----:B------:R-:W-:Y:S02]  /*1140*/  LEA R48, P5, R6, c[0x0][0x168], 0x1 ;  /* 0x00005a0006307a11 */ /* 0x000fe400078a08ff */
[--C-:B------:R-:W-:Y:S02]  /*1150*/  LOP3.LUT R10, R10, 0x30, R29.reuse, 0x48, !PT ;  /* 0x000000300a0a7812 */ /* 0x100fe400078e481d */
[----:B------:R-:W-:Y:S01]  /*1160*/  LOP3.LUT R59, R2, 0x3fe, R29, 0x78, !PT ;  /* 0x000003fe023b7812 */ /* 0x000fe200078e781d */
[----:B------:R-:W-:Y:S01]  /*1170*/  IMAD R2, R28, c[0x0][0x184], RZ ;  /* 0x000061001c027a24 */ /* 0x000fe200078e02ff */
[----:B------:R-:W-:Y:S01]  /*1180*/  LEA.HI.X.SX32 R73, R73, c[0x0][0x164], 0x1, P2 ;  /* 0x0000590049497a11 */ /* 0x000fe200010f0eff */
[----:B------:R-:W-:Y:S01]  /*1190*/  IMAD.IADD R57, R10, 0x1, R57 ;  /* 0x000000010a397824 */ /* 0x000fe200078e0239 */
[----:B------:R-:W-:Y:S01]  /*11a0*/  LEA.HI.X.SX32 R75, R75, c[0x0][0x164], 0x1, P3 ;  /* 0x000059004b4b7a11 */ /* 0x000fe200018f0eff */
[----:B------:R-:W-:Y:S01]  /*11b0*/  IMAD.WIDE R2, R2, 0x2, RZ ;  /* 0x0000000202027825 */ /* 0x000fe200078e02ff */
[----:B------:R-:W-:-:S02]  /*11c0*/  LEA.HI.X.SX32 R51, R4, c[0x0][0x16c], 0x1, P4 ;  /* 0x00005b0004337a11 */ /* 0x000fc400020f0eff */
[----:B------:R-:W-:Y:S02]  /*11d0*/  LEA.HI.X.SX32 R49, R6, c[0x0][0x16c], 0x1, P5 ;  /* 0x00005b0006317a11 */ /* 0x000fe400028f0eff */
[----:B------:R-:W-:Y:S02]  /*11e0*/  LOP3.LUT R58, R13, 0x400, R58, 0xf8, !PT ;  /* 0x000004000d3a7812 */ /* 0x000fe400078ef83a */
[----:B------:R-:W-:Y:S01]  /*11f0*/  LOP3.LUT R29, R29, 0x3fe, RZ, 0xc0, !PT ;  /* 0x000003fe1d1d7812 */ /* 0x000fe200078ec0ff */
[----:B------:R-:W-:Y:S01]  /*1200*/  CS2R R12, SRZ ;  /* 0x00000000000c7805 */ /* 0x000fe2000001ff00 */
[----:B------:R-:W-:Y:S02]  /*1210*/  LEA R46, P3, R5, c[0x0][0x168], 0x1 ;  /* 0x00005a00052e7a11 */ /* 0x000fe400078608ff */
[----:B------:R-:W-:Y:S02]  /*1220*/  LEA R44, P2, R7, c[0x0][0x168], 0x1 ;  /* 0x00005a00072c7a11 */ /* 0x000fe400078408ff */
[----:B------:R-:W-:-:S02]  /*1230*/  LEA R42, P1, R8, c[0x0][0x168], 0x1 ;  /* 0x00005a00082a7a11 */ /* 0x000fc400078208ff */
[----:B------:R-:W-:Y:S02]  /*1240*/  LEA R40, P0, R9, c[0x0][0x168], 0x1 ;  /* 0x00005a0009287a11 */ /* 0x000fe400078008ff */
[----:B------:R-:W-:Y:S02]  /*1250*/  LEA R38, P4, R11, c[0x0][0x168], 0x1 ;  /* 0x00005a000b267a11 */ /* 0x000fe400078808ff */
[----:B------:R-:W-:Y:S02]  /*1260*/  LEA R36, P5, R37, c[0x0][0x168], 0x1 ;  /* 0x00005a0025247a11 */ /* 0x000fe400078a08ff */
[----:B------:R-:W-:Y:S02]  /*1270*/  LOP3.LUT R62, R29, 0x30, R54, 0x78, !PT ;  /* 0x000000301d3e7812 */ /* 0x000fe400078e7836 */
[----:B------:R-:W-:Y:S02]  /*1280*/  LOP3.LUT R64, R58, 0x40, RZ, 0x3c, !PT ;  /* 0x000000403a407812 */ /* 0x000fe400078e3cff */
[----:B------:R-:W-:-:S02]  /*1290*/  LEA.HI.X.SX32 R47, R5, c[0x0][0x16c], 0x1, P3 ;  /* 0x00005b00052f7a11 */ /* 0x000fc400018f0eff */
[----:B------:R-:W-:Y:S02]  /*12a0*/  LEA.HI.X.SX32 R45, R7, c[0x0][0x16c], 0x1, P2 ;  /* 0x00005b00072d7a11 */ /* 0x000fe400010f0eff */
[----:B------:R-:W-:Y:S02]  /*12b0*/  LEA.HI.X.SX32 R43, R8, c[0x0][0x16c], 0x1, P1 ;  /* 0x00005b00082b7a11 */ /* 0x000fe400008f0eff */
[----:B------:R-:W-:Y:S02]  /*12c0*/  LEA.HI.X.SX32 R41, R9, c[0x0][0x16c], 0x1, P0 ;  /* 0x00005b0009297a11 */ /* 0x000fe400000f0eff */
[----:B------:R-:W-:Y:S02]  /*12d0*/  LEA.HI.X.SX32 R39, R11, c[0x0][0x16c], 0x1, P4 ;  /* 0x00005b000b277a11 */ /* 0x000fe400020f0eff */
[----:B------:R-:W-:Y:S02]  /*12e0*/  LEA.HI.X.SX32 R37, R37, c[0x0][0x16c], 0x1, P5 ;  /* 0x00005b0025257a11 */ /* 0x000fe400028f0eff */
.L_x_2:
[----:B------:R-:W-:Y:S02]  /*12f0*/  IADD3 R4, P1, R2, R69, RZ ;  /* 0x0000004502047210 */ /* 0x000fe40007f3e0ff */
[----:B------:R-:W-:-:S02]  /*1300*/  ISETP.GE.AND P2, PT, R68, UR4, PT ;  /* 0x0000000444007c0c */ /* 0x000fc4000bf46270 */
[----:B------:R-:W-:Y:S01]  /*1310*/  ISETP.GE.AND P0, PT, R52, UR4, PT ;  /* 0x0000000434007c0c */ /* 0x000fe2000bf06270 */
[C---:B------:R-:W-:Y:S01]  /*1320*/  IMAD.X R5, R3.reuse, 0x1, R79, P1 ;  /* 0x0000000103057824 */ /* 0x040fe200008e064f */
[----:B------:R-:W-:Y:S02]  /*1330*/  IADD3 R6, P1, R2, R67, RZ ;  /* 0x0000004302067210 */ /* 0x000fe40007f3e0ff */
[----:B------:R-:W-:Y:S02]  /*1340*/  PRMT R32, RZ, 0x7610, R32 ;  /* 0x00007610ff207816 */ /* 0x000fe40000000020 */
[----:B------:R-:W-:Y:S01]  /*1350*/  PRMT R30, RZ, 0x7610, R30 ;  /* 0x00007610ff1e7816 */ /* 0x000fe2000000001e */
[----:B------:R-:W-:Y:S01]  /*1360*/  IMAD.X R7, R3, 0x1, R77, P1 ;  /* 0x0000000103077824 */ /* 0x000fe200008e064d */
[----:B------:R-:W-:-:S04]  /*1370*/  ISETP.GE.AND P3, PT, R72, UR4, PT ;  /* 0x0000000448007c0c */ /* 0x000fc8000bf66270 */
[----:B------:R0:W2:Y:S01]  /*1380*/  @!P2 LDG.E.U16 R32, [R6.64] ;  /* 0x000000060620a981 */ /* 0x0000a2000c1e1500 */
[----:B------:R-:W-:Y:S02]  /*1390*/  ISETP.GE.AND P2, PT, R70, UR4, PT ;  /* 0x0000000446007c0c */ /* 0x000fe4000bf46270 */
[C---:B------:R-:W-:Y:S01]  /*13a0*/  IADD3 R8, P1, R2.reuse, R65, RZ ;  /* 0x0000004102087210 */ /* 0x040fe20007f3e0ff */
[----:B------:R1:W3:Y:S01]  /*13b0*/  @!P0 LDG.E.U16 R30, [R4.64] ;  /* 0x00000006041e8981 */ /* 0x0002e2000c1e1500 */
[----:B------:R-:W-:Y:S02]  /*13c0*/  IADD3 R10, P0, R2, R63, RZ ;  /* 0x0000003f020a7210 */ /* 0x000fe40007f1e0ff */
[----:B------:R-:W-:Y:S01]  /*13d0*/  PRMT R34, RZ, 0x7610, R34 ;  /* 0x00007610ff227816 */ /* 0x000fe20000000022 */
[C---:B------:R-:W-:Y:S01]  /*13e0*/  IMAD.X R9, R3.reuse, 0x1, R75, P1 ;  /* 0x0000000103097824 */ /* 0x040fe200008e064b */
[----:B------:R-:W-:Y:S01]  /*13f0*/  PRMT R76, RZ, 0x7610, R76 ;  /* 0x00007610ff4c7816 */ /* 0x000fe2000000004c */
[----:B------:R-:W-:-:S04]  /*1400*/  IMAD.X R11, R3, 0x1, R73, P0 ;  /* 0x00000001030b7824 */ /* 0x000fc800000e0649 */
[----:B------:R4:W5:Y:S04]  /*1410*/  @!P2 LDG.E.U16 R34, [R8.64] ;  /* 0x000000060822a981 */ /* 0x000968000c1e1500 */
[----:B------:R-:W5:Y:S04]  /*1420*/  @!P3 LDG.E.U16 R76, [R10.64] ;  /* 0x000000060a4cb981 */ /* 0x000f68000c1e1500 */
[----:B------:R-:W-:Y:S01]  /*1430*/  BAR.SYNC.DEFER_BLOCKING 0x0 ;  /* 0x0000000000007b1d */ /* 0x000fe20000010000 */
[----:B------:R-:W-:Y:S01]  /*1440*/  ISETP.GE.AND P4, PT, R74, UR4, PT ;  /* 0x000000044a007c0c */ /* 0x000fe2000bf86270 */
[----:B-1----:R-:W-:Y:S01]  /*1450*/  IMAD.WIDE R4, R71, 0x2, R38 ;  /* 0x0000000247047825 */ /* 0x002fe200078e0226 */
[----:B------:R-:W-:-:S02]  /*1460*/  PRMT R35, RZ, 0x7610, R35 ;  /* 0x00007610ff237816 */ /* 0x000fc40000000023 */
[----:B------:R-:W-:Y:S01]  /*1470*/  PRMT R81, RZ, 0x7610, R81 ;  /* 0x00007610ff517816 */ /* 0x000fe20000000051 */
[C---:B----4-:R-:W-:Y:S01]  /*1480*/  IMAD.WIDE R8, R71.reuse, 0x2, R40 ;  /* 0x0000000247087825 */ /* 0x050fe200078e0228 */
[----:B------:R-:W-:Y:S02]  /*1490*/  PRMT R83, RZ, 0x7610, R83 ;  /* 0x00007610ff537816 */ /* 0x000fe40000000053 */
[----:B------:R-:W-:Y:S01]  /*14a0*/  PRMT R85, RZ, 0x7610, R85 ;  /* 0x00007610ff557816 */ /* 0x000fe20000000055 */
[C---:B0-----:R-:W-:Y:S01]  /*14b0*/  IMAD.WIDE R6, R71.reuse, 0x2, R42 ;  /* 0x0000000247067825 */ /* 0x041fe200078e022a */
[----:B------:R-:W-:Y:S02]  /*14c0*/  PRMT R33, RZ, 0x7610, R33 ;  /* 0x00007610ff217816 */ /* 0x000fe40000000021 */
[----:B------:R-:W-:Y:S01]  /*14d0*/  PRMT R87, RZ, 0x7610, R87 ;  /* 0x00007610ff577816 */ /* 0x000fe20000000057 */
[----:B------:R-:W-:Y:S01]  /*14e0*/  IMAD.WIDE R28, R71, 0x2, R36 ;  /* 0x00000002471c7825 */ /* 0x000fe200078e0224 */
[----:B------:R-:W-:-:S02]  /*14f0*/  PRMT R89, RZ, 0x7610, R89 ;  /* 0x00007610ff597816 */ /* 0x000fc40000000059 */
[----:B------:R-:W-:Y:S01]  /*1500*/  PRMT R91, RZ, 0x7610, R91 ;  /* 0x00007610ff5b7816 */ /* 0x000fe2000000005b */
[----:B------:R0:W4:Y:S04]  /*1510*/  @!P4 LDG.E.U16 R35, [R4.64] ;  /* 0x000000060423c981 */ /* 0x000128000c1e1500 */
[----:B------:R1:W4:Y:S04]  /*1520*/  @!P4 LDG.E.U16 R81, [R8.64] ;  /* 0x000000060851c981 */ /* 0x000328000c1e1500 */
[----:B------:R1:W4:Y:S01]  /*1530*/  @!P4 LDG.E.U16 R83, [R6.64] ;  /* 0x000000060653c981 */ /* 0x000322000c1e1500 */
[----:B0-----:R-:W-:-:S03]  /*1540*/  IMAD.WIDE R4, R71, 0x2, R44 ;  /* 0x0000000247047825 */ /* 0x001fc600078e022c */
[----:B------:R-:W4:Y:S01]  /*1550*/  @!P4 LDG.E.U16 R33, [R28.64] ;  /* 0x000000061c21c981 */ /* 0x000f22000c1e1500 */
[----:B-1----:R-:W-:-:S03]  /*1560*/  IMAD.WIDE R8, R71, 0x2, R46 ;  /* 0x0000000247087825 */ /* 0x002fc600078e022e */
[----:B------:R0:W4:Y:S01]  /*1570*/  @!P4 LDG.E.U16 R85, [R4.64] ;  /* 0x000000060455c981 */ /* 0x000122000c1e1500 */
[----:B------:R-:W-:-:S03]  /*1580*/  IMAD.WIDE R6, R71, 0x2, R48 ;  /* 0x0000000247067825 */ /* 0x000fc600078e0230 */
[----:B------:R-:W4:Y:S04]  /*1590*/  @!P4 LDG.E.U16 R87, [R8.64] ;  /* 0x000000060857c981 */ /* 0x000f28000c1e1500 */
[----:B------:R-:W4:Y:S01]  /*15a0*/  @!P4 LDG.E.U16 R89, [R6.64] ;  /* 0x000000060659c981 */ /* 0x000f22000c1e1500 */
[----:B0-----:R-:W-:-:S05]  /*15b0*/  IMAD.WIDE R4, R71, 0x2, R50 ;  /* 0x0000000247047825 */ /* 0x001fca00078e0232 */
[----:B------:R-:W4:Y:S01]  /*15c0*/  @!P4 LDG.E.U16 R91, [R4.64] ;  /* 0x00000006045bc981 */ /* 0x000f22000c1e1500 */
[----:B------:R-:W-:-:S04]  /*15d0*/  IADD3 R66, R66, -0x1, RZ ;  /* 0xffffffff42427810 */ /* 0x000fc80007ffe0ff */
[----:B------:R-:W-:Y:S01]  /*15e0*/  ISETP.NE.U32.AND P0, PT, R66, RZ, PT ;  /* 0x000000ff4200720c */ /* 0x000fe20003f05070 */
[----:B------:R-:W-:Y:S01]  /*15f0*/  UIADD3 UR4, UR4, -0x20, URZ ;  /* 0xffffffe004047890 */ /* 0x000fe2000fffe03f */
[----:B------:R-:W-:-:S04]  /*1600*/  IMAD.WIDE R50, R61, 0x2, R50 ;  /* 0x000000023d327825 */ /* 0x000fc800078e0232 */
[----:B------:R-:W-:-:S04]  /*1610*/  IMAD.WIDE R48, R61, 0x2, R48 ;  /* 0x000000023d307825 */ /* 0x000fc800078e0230 */
[----:B------:R-:W-:-:S04]  /*1620*/  IMAD.WIDE R46, R61, 0x2, R46 ;  /* 0x000000023d2e7825 */ /* 0x000fc800078e022e */
[----:B------:R-:W-:-:S04]  /*1630*/  IMAD.WIDE R44, R61, 0x2, R44 ;  /* 0x000000023d2c7825 */ /* 0x000fc800078e022c */
[----:B------:R-:W-:-:S04]  /*1640*/  IMAD.WIDE R42, R61, 0x2, R42 ;  /* 0x000000023d2a7825 */ /* 0x000fc800078e022a */
[----:B------:R-:W-:-:S04]  /*1650*/  IMAD.WIDE R40, R61, 0x2, R40 ;  /* 0x000000023d287825 */ /* 0x000fc800078e0228 */
[----:B------:R-:W-:-:S04]  /*1660*/  IMAD.WIDE R38, R61, 0x2, R38 ;  /* 0x000000023d267825 */ /* 0x000fc800078e0226 */
[----:B------:R-:W-:-:S04]  /*1670*/  IMAD.WIDE R36, R61, 0x2, R36 ;  /* 0x000000023d247825 */ /* 0x000fc800078e0224 */
[----:B------:R-:W-:Y:S01]  /*1680*/  IMAD.WIDE R2, R60, 0x2, R2 ;  /* 0x000000023c027825 */ /* 0x000fe200078e0202 */
[----:B--2---:R-:W-:Y:S04]  /*1690*/  STS.U16 [R59+0x2400], R32 ;  /* 0x002400203b007388 */ /* 0x004fe80000000400 */
[----:B---3--:R-:W-:Y:S04]  /*16a0*/  STS.U16 [R59+0x2000], R30 ;  /* 0x0020001e3b007388 */ /* 0x008fe80000000400 */
[----:B-----5:R-:W-:Y:S04]  /*16b0*/  STS.U16 [R59+0x2800], R34 ;  /* 0x002800223b007388 */ /* 0x020fe80000000400 */
[----:B------:R-:W-:Y:S04]  /*16c0*/  STS.U16 [R59+0x2c00], R76 ;  /* 0x002c004c3b007388 */ /* 0x000fe80000000400 */
[----:B----4-:R-:W-:Y:S04]  /*16d0*/  STS.U16 [R62+0x400], R35 ;  /* 0x000400233e007388 */ /* 0x010fe80000000400 */
[----:B------:R-:W-:Y:S04]  /*16e0*/  STS.U16 [R62+0x800], R81 ;  /* 0x000800513e007388 */ /* 0x000fe80000000400 */
[----:B------:R-:W-:Y:S04]  /*16f0*/  STS.U16 [R62+0xc00], R83 ;  /* 0x000c00533e007388 */ /* 0x000fe80000000400 */
[----:B------:R-:W-:Y:S04]  /*1700*/  STS.U16 [R62], R33 ;  /* 0x000000213e007388 */ /* 0x000fe80000000400 */
[----:B------:R-:W-:Y:S04]  /*1710*/  STS.U16 [R62+0x1000], R85 ;  /* 0x001000553e007388 */ /* 0x000fe80000000400 */
[----:B------:R-:W-:Y:S04]  /*1720*/  STS.U16 [R62+0x1400], R87 ;  /* 0x001400573e007388 */ /* 0x000fe80000000400 */
[----:B------:R-:W-:Y:S04]  /*1730*/  STS.U16 [R62+0x1800], R89 ;  /* 0x001800593e007388 */ /* 0x000fe80000000400 */
[----:B------:R-:W-:Y:S04]  /*1740*/  STS.U16 [R62+0x1c00], R91 ;  /* 0x001c005b3e007388 */ /* 0x000fe80000000400 */
[----:B------:R-:W-:Y:S06]  /*1750*/  BAR.SYNC.DEFER_BLOCKING 0x0 ;  /* 0x0000000000007b1d */ /* 0x000fec0000010000 */
[----:B------:R-:W-:Y:S04]  /*1760*/  LDSM.16.MT88.4 R28, [R58+0x2000] ;  /* 0x002000003a1c783b */ /* 0x000fe80000004200 */
[----:B------:R-:W0:Y:S04]  /*1770*/  LDSM.16.M88.4 R4, [R57] ;  /* 0x000000003904783b */ /* 0x000e280000000200 */
[----:B------:R-:W1:Y:S04]  /*1780*/  LDSM.16.M88.4 R8, [R57+0x1000] ;  /* 0x001000003908783b */ /* 0x000e680000000200 */
[----:B------:R-:W-:Y:S01]  /*1790*/  LDSM.16.MT88.4 R32, [R58+0x2800] ;  /* 0x002800003a20783b */ /* 0x000fe20000004200 */
[C---:B0-----:R-:W-:Y:S08]  /*17a0*/  HMMA.16816.F32 R12, R28.reuse, R4, R12 ;  /* 0x000000041c0c723c */ /* 0x041ff0000000180c */
[----:B-1----:R-:W-:Y:S01]  /*17b0*/  HMMA.16816.F32 R20, R28, R8, R20 ;  /* 0x000000081c14723c */ /* 0x002fe20000001814 */
[----:B------:R-:W0:Y:S07]  /*17c0*/  LDSM.16.MT88.4 R28, [R64+0x2000] ;  /* 0x00200000401c783b */ /* 0x000e2e0000004200 */
[C---:B0-----:R-:W-:Y:S08]  /*17d0*/  HMMA.16816.F32 R16, R28.reuse, R4, R16 ;  /* 0x000000041c10723c */ /* 0x041ff00000001810 */
[----:B------:R-:W-:Y:S01]  /*17e0*/  HMMA.16816.F32 R24, R28, R8, R24 ;  /* 0x000000081c18723c */ /* 0x000fe20000001818 */
[----:B------:R-:W0:Y:S07]  /*17f0*/  LDSM.16.MT88.4 R28, [R64+0x2800] ;  /* 0x00280000401c783b */ /* 0x000e2e0000004200 */
[C---:B------:R-:W-:Y:S08]  /*1800*/  HMMA.16816.F32 R12, R32.reuse, R6, R12 ;  /* 0x00000006200c723c */ /* 0x040ff0000000180c */
[----:B------:R-:W-:Y:S08]  /*1810*/  HMMA.16816.F32 R20, R32, R10, R20 ;  /* 0x0000000a2014723c */ /* 0x000ff00000001814 */
[C---:B0-----:R-:W-:Y:S08]  /*1820*/  HMMA.16816.F32 R16, R28.reuse, R6, R16 ;  /* 0x000000061c10723c */ /* 0x041ff00000001810 */
[----:B------:R-:W-:Y:S01]  /*1830*/  HMMA.16816.F32 R24, R28, R10, R24 ;  /* 0x0000000a1c18723c */ /* 0x000fe20000001818 */
[----:B------:R-:W-:Y:S07]  /*1840*/  @P0 BRA `(.L_x_2) ;  /* 0xfffffaa000000947 */ /* 0x000fee000383ffff */
[----:B------:R-:W-:-:S15]  /*1850*/  NOP ;  /* 0x0000000000007918 */ /* 0x000fde0000000000 */
[----:B------:R-:W-:-:S01]  /*1860*/  NOP ;  /* 0x0000000000007918 */ /* 0x000fc20000000000 */
[----:B------:R-:W-:Y:S02]  /*1870*/  F2FP.PACK_AB R19, R27, R19 ;  /* 0x000000131b13723e */ /* 0x000fe400000000ff */
[----:B------:R-:W-:-:S02]  /*1880*/  F2FP.PACK_AB R18, R26, R18 ;  /* 0x000000121a12723e */ /* 0x000fc400000000ff */
[----:B------:R-:W-:Y:S02]  /*1890*/  F2FP.PACK_AB R15, R23, R15 ;  /* 0x0000000f170f723e */ /* 0x000fe400000000ff */
[----:B------:R-:W-:Y:S02]  /*18a0*/  F2FP.PACK_AB R14, R22, R14 ;  /* 0x0000000e160e723e */ /* 0x000fe400000000ff */
[----:B------:R-:W-:Y:S02]  /*18b0*/  F2FP.PACK_AB R17, R25, R17 ;  /* 0x000000111911723e */ /* 0x000fe400000000ff */
[----:B------:R-:W-:Y:S02]  /*18c0*/  F2FP.PACK_AB R16, R24, R16 ;  /* 0x000000101810723e */ /* 0x000fe400000000ff */
[----:B------:R-:W-:Y:S02]  /*18d0*/  F2FP.PACK_AB R13, R21, R13 ;  /* 0x0000000d150d723e */ /* 0x000fe400000000ff */
[----:B------:R-:W-:-:S02]  /*18e0*/  F2FP.PACK_AB R12, R20, R12 ;  /* 0x0000000c140c723e */ /* 0x000fc400000000ff */
.L_x_1:
[----:B------:R-:W-:Y:S01]  /*18f0*/  SHF.R.S32.HI R2, RZ, 0x8, R0 ;  /* 0x00000008ff027819 */ /* 0x000fe20000011400 */
[----:B------:R-:W-:Y:S01]  /*1900*/  BAR.SYNC.DEFER_BLOCKING 0x0 ;  /* 0x0000000000007b1d */ /* 0x000fe20000010000 */
[C---:B------:R-:W-:Y:S01]  /*1910*/  IMAD.SHL.U32 R3, R0.reuse, 0x20, RZ ;  /* 0x0000002000037824 */ /* 0x040fe200078e00ff */
[C---:B------:R-:W-:Y:S01]  /*1920*/  ISETP.GE.AND P0, PT, R53.reuse, c[0x0][0x178], PT ;  /* 0x00005e0035007a0c */ /* 0x040fe20003f06270 */
[----:B------:R-:W-:Y:S01]  /*1930*/  IMAD.SHL.U32 R7, R0, 0x4, RZ ;  /* 0x0000000400077824 */ /* 0x000fe200078e00ff */
[----:B------:R-:W-:Y:S01]  /*1940*/  SGXT R2, R2, 0x1 ;  /* 0x000000010202781a */ /* 0x000fe20000000200 */
[----:B------:R-:W-:Y:S01]  /*1950*/  IMAD R53, R53, c[0x0][0x194], RZ ;  /* 0x0000650035357a24 */ /* 0x000fe200078e02ff */
[----:B------:R-:W-:Y:S01]  /*1960*/  LOP3.LUT R3, R56, 0x60, R3, 0xf8, !PT ;  /* 0x0000006038037812 */ /* 0x000fe200078ef803 */
[----:B------:R-:W-:Y:S01]  /*1970*/  IMAD.MOV.U32 R21, RZ, RZ, c[0x0][0x198] ;  /* 0x00006600ff157624 */ /* 0x000fe200078e00ff */
[----:B------:R-:W-:Y:S01]  /*1980*/  LOP3.LUT R5, R2, 0x2040, RZ, 0xc0, !PT ;  /* 0x0000204002057812 */ /* 0x000fe200078ec0ff */
[----:B------:R-:W-:Y:S01]  /*1990*/  IMAD.SHL.U32 R2, R0, 0x200, RZ ;  /* 0x0000020000027824 */ /* 0x000fe200078e00ff */
[----:B------:R-:W-:-:S02]  /*19a0*/  LEA R20, P1, R53, c[0x0][0x170], 0x1 ;  /* 0x00005c0035147a11 */ /* 0x000fc400078208ff */
[----:B------:R-:W-:Y:S02]  /*19b0*/  LOP3.LUT R0, R5, 0x1c, R0, 0xf8, !PT ;  /* 0x0000001c05007812 */ /* 0x000fe400078ef800 */
[----:B------:R-:W-:Y:S02]  /*19c0*/  LOP3.LUT R7, R2, 0x31fc, R7, 0xc8, !PT ;  /* 0x000031fc02077812 */ /* 0x000fe400078ec807 */
[----:B------:R-:W-:Y:S02]  /*19d0*/  LOP3.LUT R3, R0, R3, RZ, 0x3c, !PT ;  /* 0x0000000300037212 */ /* 0x000fe400078e3cff */
[----:B------:R-:W-:Y:S02]  /*19e0*/  LOP3.LUT R54, R7, 0x60, R54, 0x78, !PT ;  /* 0x0000006007367812 */ /* 0x000fe400078e7836 */
[----:B------:R-:W-:Y:S02]  /*19f0*/  LOP3.LUT R2, R3, 0x20, RZ, 0x3c, !PT ;  /* 0x0000002003027812 */ /* 0x000fe400078e3cff */
[----:B------:R-:W-:Y:S01]  /*1a00*/  LOP3.LUT R0, R55, R52, RZ, 0xfc, !PT ;  /* 0x0000003437007212 */ /* 0x000fe200078efcff */
[----:B------:R-:W-:Y:S01]  /*1a10*/  STS [R3], R12 ;  /* 0x0000000c03007388 */ /* 0x000fe20000000800 */
[----:B------:R-:W-:-:S02]  /*1a20*/  LEA.HI.X.SX32 R22, R53, c[0x0][0x174], 0x1, P1 ;  /* 0x00005d0035167a11 */ /* 0x000fc400008f0eff */
[----:B------:R-:W-:Y:S01]  /*1a30*/  ISETP.LT.AND P3, PT, R0, c[0x0][0x17c], !P0 ;  /* 0x00005f0000007a0c */ /* 0x000fe20004761270 */
[----:B------:R0:W-:Y:S01]  /*1a40*/  STS [R3+0x100], R13 ;  /* 0x0001000d03007388 */ /* 0x0001e20000000800 */
[C-C-:B------:R-:W-:Y:S02]  /*1a50*/  LOP3.LUT R5, R55.reuse, 0x8, R52.reuse, 0xfe, !PT ;  /* 0x0000000837057812 */ /* 0x140fe400078efe34 */
[C-C-:B------:R-:W-:Y:S01]  /*1a60*/  LOP3.LUT R4, R55.reuse, 0x70, R52.reuse, 0xfe, !PT ;  /* 0x0000007037047812 */ /* 0x140fe200078efe34 */
[----:B------:R1:W-:Y:S01]  /*1a70*/  STS [R3+0x80], R16 ;  /* 0x0000801003007388 */ /* 0x0003e20000000800 */
[--C-:B------:R-:W-:Y:S01]  /*1a80*/  LOP3.LUT R8, R55, 0x58, R52.reuse, 0xfe, !PT ;  /* 0x0000005837087812 */ /* 0x100fe200078efe34 */
[----:B------:R-:W-:Y:S01]  /*1a90*/  IMAD R7, R5, c[0x0][0x198], RZ ;  /* 0x0000660005077a24 */ /* 0x000fe200078e02ff */
[C-C-:B------:R-:W-:Y:S01]  /*1aa0*/  LOP3.LUT R10, R55.reuse, 0x50, R52.reuse, 0xfe, !PT ;  /* 0x00000050370a7812 */ /* 0x140fe200078efe34 */
[----:B------:R2:W-:Y:S01]  /*1ab0*/  STS [R3+0x180], R17 ;  /* 0x0001801103007388 */ /* 0x0005e20000000800 */
[----:B------:R-:W-:-:S02]  /*1ac0*/  LOP3.LUT R11, R55, 0x48, R52, 0xfe, !PT ;  /* 0x00000048370b7812 */ /* 0x000fc400078efe34 */
[C-C-:B0-----:R-:W-:Y:S01]  /*1ad0*/  LOP3.LUT R13, R55.reuse, 0x60, R52.reuse, 0xfe, !PT ;  /* 0x00000060370d7812 */ /* 0x141fe200078efe34 */
[----:B------:R0:W-:Y:S01]  /*1ae0*/  STS [R2+0x1000], R14 ;  /* 0x0010000e02007388 */ /* 0x0001e20000000800 */
[C-C-:B------:R-:W-:Y:S02]  /*1af0*/  LOP3.LUT R12, R55.reuse, 0x40, R52.reuse, 0xfe, !PT ;  /* 0x00000040370c7812 */ /* 0x140fe400078efe34 */
[C-C-:B-1----:R-:W-:Y:S01]  /*1b00*/  LOP3.LUT R16, R55.reuse, 0x30, R52.reuse, 0xfe, !PT ;  /* 0x0000003037107812 */ /* 0x142fe200078efe34 */
[----:B------:R1:W-:Y:S01]  /*1b10*/  STS [R2+0x1100], R15 ;  /* 0x0011000f02007388 */ /* 0x0003e20000000800 */
[C-C-:B------:R-:W-:Y:S02]  /*1b20*/  LOP3.LUT R9, R55.reuse, 0x28, R52.reuse, 0xfe, !PT ;  /* 0x0000002837097812 */ /* 0x140fe400078efe34 */
[C-C-:B--2---:R-:W-:Y:S01]  /*1b30*/  LOP3.LUT R17, R55.reuse, 0x20, R52.reuse, 0xfe, !PT ;  /* 0x0000002037117812 */ /* 0x144fe200078efe34 */
[----:B------:R2:W-:Y:S01]  /*1b40*/  STS [R2+0x1080], R18 ;  /* 0x0010801202007388 */ /* 0x0005e20000000800 */
[----:B------:R-:W-:-:S02]  /*1b50*/  LOP3.LUT R6, R55, 0x18, R52, 0xfe, !PT ;  /* 0x0000001837067812 */ /* 0x000fc400078efe34 */
[C-C-:B0-----:R-:W-:Y:S01]  /*1b60*/  LOP3.LUT R14, R55.reuse, 0x68, R52.reuse, 0xfe, !PT ;  /* 0x00000068370e7812 */ /* 0x141fe200078efe34 */
[----:B------:R0:W-:Y:S04]  /*1b70*/  STS [R2+0x1180], R19 ;  /* 0x0011801302007388 */ /* 0x0001e80000000800 */
[----:B------:R-:W-:Y:S01]  /*1b80*/  BAR.SYNC.DEFER_BLOCKING 0x0 ;  /* 0x0000000000007b1d */ /* 0x000fe20000010000 */
[C-C-:B-1----:R-:W-:Y:S01]  /*1b90*/  LOP3.LUT R15, R55.reuse, 0x38, R52.reuse, 0xfe, !PT ;  /* 0x00000038370f7812 */ /* 0x142fe200078efe34 */
[----:B--2---:R-:W-:Y:S01]  /*1ba0*/  IMAD R18, R0, c[0x0][0x198], RZ ;  /* 0x0000660000127a24 */ /* 0x004fe200078e02ff */
[C-C-:B------:R-:W-:Y:S02]  /*1bb0*/  LOP3.LUT R0, R55.reuse, 0x78, R52.reuse, 0xfe, !PT ;  /* 0x0000007837007812 */ /* 0x140fe400078efe34 */
[----:B------:R-:W-:Y:S01]  /*1bc0*/  LOP3.LUT R52, R55, 0x10, R52, 0xfe, !PT ;  /* 0x0000001037347812 */ /* 0x000fe200078efe34 */
[----:B0-----:R-:W-:Y:S01]  /*1bd0*/  IMAD R19, R6, c[0x0][0x198], RZ ;  /* 0x0000660006137a24 */ /* 0x001fe200078e02ff */
[----:B------:R-:W-:-:S02]  /*1be0*/  LEA R2, P1, R18, R20, 0x1 ;  /* 0x0000001412027211 */ /* 0x000fc400078208ff */
[----:B------:R-:W-:Y:S02]  /*1bf0*/  ISETP.LT.AND P2, PT, R5, c[0x0][0x17c], !P0 ;  /* 0x00005f0005007a0c */ /* 0x000fe40004741270 */
[----:B------:R-:W-:Y:S01]  /*1c00*/  LEA.HI.X.SX32 R3, R18, R22, 0x1, P1 ;  /* 0x0000001612037211 */ /* 0x000fe200008f0eff */
[----:B------:R-:W-:Y:S01]  /*1c10*/  IMAD R18, R21, 0x20, R18 ;  /* 0x0000002015127824 */ /* 0x000fe200078e0212 */
[----:B------:R-:W-:Y:S02]  /*1c20*/  ISETP.LT.AND P1, PT, R4, c[0x0][0x17c], !P0 ;  /* 0x00005f0004007a0c */ /* 0x000fe40004721270 */
[C---:B------:R-:W-:Y:S01]  /*1c30*/  ISETP.LT.AND P5, PT, R52.reuse, c[0x0][0x17c], !P0 ;  /* 0x00005f0034007a0c */ /* 0x040fe200047a1270 */
[----:B------:R-:W-:Y:S01]  /*1c40*/  IMAD R52, R52, c[0x0][0x198], RZ ;  /* 0x0000660034347a24 */ /* 0x000fe200078e02ff */
[----:B------:R-:W0:Y:S04]  /*1c50*/  LDS R23, [R54] ;  /* 0x0000000036177984 */ /* 0x000e280000000800 */
[----:B------:R-:W1:Y:S04]  /*1c60*/  LDS R25, [R54+0x200] ;  /* 0x0002000036197984 */ /* 0x000e680000000800 */
[----:B------:R-:W2:Y:S04]  /*1c70*/  LDS R27, [R54+0x400] ;  /* 0x00040000361b7984 */ /* 0x000ea80000000800 */
[----:B------:R-:W3:Y:S04]  /*1c80*/  LDS R29, [R54+0x600] ;  /* 0x00060000361d7984 */ /* 0x000ee80000000800 */
[----:B------:R-:W4:Y:S04]  /*1c90*/  LDS R31, [R54+0x800] ;  /* 0x00080000361f7984 */ /* 0x000f280000000800 */
[----:B------:R-:W5:Y:S04]  /*1ca0*/  LDS R33, [R54+0xa00] ;  /* 0x000a000036217984 */ /* 0x000f680000000800 */
[----:B------:R-:W3:Y:S04]  /*1cb0*/  LDS R35, [R54+0xc00] ;  /* 0x000c000036237984 */ /* 0x000ee80000000800 */
[----:B------:R-:W4:Y:S04]  /*1cc0*/  LDS R37, [R54+0xe00] ;  /* 0x000e000036257984 */ /* 0x000f280000000800 */
[----:B0-----:R0:W-:Y:S01]  /*1cd0*/  @P3 STG.E.U16 [R2.64], R23 ;  /* 0x0000001702003986 */ /* 0x0011e2000c101506 */
[----:B------:R-:W-:-:S04]  /*1ce0*/  LEA R4, P3, R7, R20, 0x1 ;  /* 0x0000001407047211 */ /* 0x000fc800078608ff */
[----:B------:R-:W-:Y:S02]  /*1cf0*/  LEA.HI.X.SX32 R5, R7, R22, 0x1, P3 ;  /* 0x0000001607057211 */ /* 0x000fe400018f0eff */
[----:B------:R-:W-:Y:S02]  /*1d00*/  ISETP.LT.AND P3, PT, R6, c[0x0][0x17c], !P0 ;  /* 0x00005f0006007a0c */ /* 0x000fe40004761270 */
[CC--:B------:R-:W-:Y:S01]  /*1d10*/  LEA R6, P4, R52.reuse, R20.reuse, 0x1 ;  /* 0x0000001434067211 */ /* 0x0c0fe200078808ff */
[----:B-1----:R1:W-:Y:S01]  /*1d20*/  @P2 STG.E.U16 [R4.64], R25 ;  /* 0x0000001904002986 */ /* 0x0023e2000c101506 */
[----:B------:R-:W-:Y:S02]  /*1d30*/  ISETP.LT.AND P2, PT, R17, c[0x0][0x17c], !P0 ;  /* 0x00005f0011007a0c */ /* 0x000fe40004741270 */
[----:B0-----:R-:W-:Y:S02]  /*1d40*/  LEA R2, P6, R19, R20, 0x1 ;  /* 0x0000001413027211 */ /* 0x001fe400078c08ff */
[----:B------:R-:W-:-:S02]  /*1d50*/  LEA.HI.X.SX32 R7, R52, R22, 0x1, P4 ;  /* 0x0000001634077211 */ /* 0x000fc400020f0eff */
[----:B------:R-:W-:Y:S02]  /*1d60*/  LEA.HI.X.SX32 R3, R19, R22, 0x1, P6 ;  /* 0x0000001613037211 */ /* 0x000fe400030f0eff */
[----:B------:R-:W-:Y:S01]  /*1d70*/  ISETP.LT.AND P4, PT, R8, c[0x0][0x17c], !P0 ;  /* 0x00005f0008007a0c */ /* 0x000fe20004781270 */
[----:B--2---:R0:W-:Y:S01]  /*1d80*/  @P5 STG.E.U16 [R6.64], R27 ;  /* 0x0000001b06005986 */ /* 0x0041e2000c101506 */
[C---:B------:R-:W-:Y:S01]  /*1d90*/  LEA R8, P6, R18.reuse, R20, 0x1 ;  /* 0x0000001412087211 */ /* 0x040fe200078c08ff */
[----:B-1----:R-:W-:Y:S01]  /*1da0*/  IMAD R5, R21, 0x8, R18 ;  /* 0x0000000815057824 */ /* 0x002fe200078e0212 */
[----:B------:R-:W-:Y:S01]  /*1db0*/  ISETP.LT.AND P5, PT, R9, c[0x0][0x17c], !P0 ;  /* 0x00005f0009007a0c */ /* 0x000fe200047a1270 */
[----:B---3--:R1:W-:Y:S01]  /*1dc0*/  @P3 STG.E.U16 [R2.64], R29 ;  /* 0x0000001d02003986 */ /* 0x0083e2000c101506 */
[----:B------:R-:W-:Y:S02]  /*1dd0*/  LEA.HI.X.SX32 R9, R18, R22, 0x1, P6 ;  /* 0x0000001612097211 */ /* 0x000fe400030f0eff */
[----:B------:R-:W-:Y:S01]  /*1de0*/  ISETP.LT.AND P3, PT, R16, c[0x0][0x17c], !P0 ;  /* 0x00005f0010007a0c */ /* 0x000fe20004761270 */
[----:B------:R-:W-:Y:S01]  /*1df0*/  IMAD R16, R21, 0x8, R5 ;  /* 0x0000000815107824 */ /* 0x000fe200078e0205 */
[----:B------:R-:W-:Y:S01]  /*1e00*/  LEA R4, P6, R5, R20, 0x1 ;  /* 0x0000001405047211 */ /* 0x000fe200078c08ff */
[----:B----4-:R2:W-:Y:S01]  /*1e10*/  @P2 STG.E.U16 [R8.64], R31 ;  /* 0x0000001f08002986 */ /* 0x0105e2000c101506 */
[----:B------:R-:W-:-:S02]  /*1e20*/  PRMT R23, R23, 0x7632, R23 ;  /* 0x0000763217177816 */ /* 0x000fc40000000017 */
[----:B------:R-:W-:Y:S02]  /*1e30*/  LEA.HI.X.SX32 R5, R5, R22, 0x1, P6 ;  /* 0x0000001605057211 */ /* 0x000fe400030f0eff */
[C---:B0-----:R-:W-:Y:S02]  /*1e40*/  LEA R6, P2, R16.reuse, R20, 0x1 ;  /* 0x0000001410067211 */ /* 0x041fe400078408ff */
[----:B------:R-:W-:Y:S01]  /*1e50*/  ISETP.LT.AND P6, PT, R15, c[0x0][0x17c], !P0 ;  /* 0x00005f000f007a0c */ /* 0x000fe200047c1270 */
[----:B------:R-:W-:Y:S01]  /*1e60*/  IMAD R15, R21, 0x8, R16 ;  /* 0x00000008150f7824 */ /* 0x000fe200078e0210 */
[----:B------:R-:W-:Y:S01]  /*1e70*/  LEA.HI.X.SX32 R7, R16, R22, 0x1, P2 ;  /* 0x0000001610077211 */ /* 0x000fe200010f0eff */
[----:B-----5:R0:W-:Y:S01]  /*1e80*/  @P5 STG.E.U16 [R4.64], R33 ;  /* 0x0000002104005986 */ /* 0x0201e2000c101506 */
[----:B------:R-:W-:Y:S01]  /*1e90*/  ISETP.LT.AND P2, PT, R11, c[0x0][0x17c], !P0 ;  /* 0x00005f000b007a0c */ /* 0x000fe20004741270 */
[----:B------:R-:W-:Y:S01]  /*1ea0*/  IMAD R11, R21, 0x8, R15 ;  /* 0x00000008150b7824 */ /* 0x000fe200078e020f */
[----:B-1----:R-:W-:Y:S01]  /*1eb0*/  LEA R2, P5, R15, R20, 0x1 ;  /* 0x000000140f027211 */ /* 0x002fe200078a08ff */
[----:B------:R1:W-:Y:S01]  /*1ec0*/  @P3 STG.E.U16 [R6.64], R35 ;  /* 0x0000002306003986 */ /* 0x0003e2000c101506 */
[----:B------:R-:W-:Y:S01]  /*1ed0*/  ISETP.LT.AND P3, PT, R12, c[0x0][0x17c], !P0 ;  /* 0x00005f000c007a0c */ /* 0x000fe20004761270 */
[----:B------:R-:W-:Y:S01]  /*1ee0*/  IMAD R12, R21, 0x8, R11 ;  /* 0x00000008150c7824 */ /* 0x000fe200078e020b */
[----:B------:R-:W-:-:S02]  /*1ef0*/  LEA.HI.X.SX32 R3, R15, R22, 0x1, P5 ;  /* 0x000000160f037211 */ /* 0x000fc400028f0eff */
[----:B--2---:R-:W-:Y:S02]  /*1f00*/  LEA R8, P5, R11, R20, 0x1 ;  /* 0x000000140b087211 */ /* 0x004fe400078a08ff */
[----:B------:R-:W-:Y:S01]  /*1f10*/  PRMT R25, R25, 0x7632, R25 ;  /* 0x0000763219197816 */ /* 0x000fe20000000019 */
[----:B------:R2:W-:Y:S01]  /*1f20*/  @P6 STG.E.U16 [R2.64], R37 ;  /* 0x0000002502006986 */ /* 0x0005e2000c101506 */
[----:B------:R-:W-:Y:S01]  /*1f30*/  LEA.HI.X.SX32 R9, R11, R22, 0x1, P5 ;  /* 0x000000160b097211 */ /* 0x000fe200028f0eff */
[C---:B------:R-:W-:Y:S01]  /*1f40*/  IMAD R11, R21.reuse, 0x8, R12 ;  /* 0x00000008150b7824 */ /* 0x040fe200078e020c */
[----:B0-----:R-:W-:Y:S02]  /*1f50*/  LEA R4, P6, R12, R20, 0x1 ;  /* 0x000000140c047211 */ /* 0x001fe400078c08ff */
[----:B------:R-:W-:Y:S01]  /*1f60*/  ISETP.LT.AND P5, PT, R10, c[0x0][0x17c], !P0 ;  /* 0x00005f000a007a0c */ /* 0x000fe200047a1270 */
[----:B-1----:R-:W-:Y:S01]  /*1f70*/  IMAD R7, R21, 0x8, R11 ;  /* 0x0000000815077824 */ /* 0x002fe200078e020b */
[----:B------:R-:W-:Y:S01]  /*1f80*/  LEA.HI.X.SX32 R5, R12, R22, 0x1, P6 ;  /* 0x000000160c057211 */ /* 0x000fe200030f0eff */
[----:B------:R0:W-:Y:S01]  /*1f90*/  @P3 STG.E.U16 [R8.64], R23 ;  /* 0x0000001708003986 */ /* 0x0001e2000c101506 */
[----:B------:R-:W-:Y:S01]  /*1fa0*/  PRMT R27, R27, 0x7632, R27 ;  /* 0x000076321b1b7816 */ /* 0x000fe2000000001b */
[----:B------:R-:W-:Y:S01]  /*1fb0*/  IMAD R12, R21, 0x8, R7 ;  /* 0x00000008150c7824 */ /* 0x000fe200078e0207 */
[-C--:B------:R-:W-:Y:S01]  /*1fc0*/  LEA R6, P3, R7, R20.reuse, 0x1 ;  /* 0x0000001407067211 */ /* 0x080fe200078608ff */
[----:B------:R1:W-:Y:S01]  /*1fd0*/  @P2 STG.E.U16 [R4.64], R25 ;  /* 0x0000001904002986 */ /* 0x0003e2000c101506 */
[----:B--2---:R-:W-:Y:S01]  /*1fe0*/  LEA R2, P2, R11, R20, 0x1 ;  /* 0x000000140b027211 */ /* 0x004fe200078408ff */
[----:B------:R-:W-:Y:S01]  /*1ff0*/  IMAD R15, R21, 0x8, R12 ;  /* 0x00000008150f7824 */ /* 0x000fe200078e020c */
[----:B------:R-:W-:-:S02]  /*2000*/  LEA.HI.X.SX32 R7, R7, R22, 0x1, P3 ;  /* 0x0000001607077211 */ /* 0x000fc400018f0eff */
[----:B------:R-:W-:Y:S01]  /*2010*/  LEA.HI.X.SX32 R3, R11, R22, 0x1, P2 ;  /* 0x000000160b037211 */ /* 0x000fe200010f0eff */
[----:B------:R-:W-:Y:S01]  /*2020*/  IMAD R16, R21, 0x8, R15 ;  /* 0x0000000815107824 */ /* 0x000fe200078e020f */
[----:B------:R-:W-:Y:S02]  /*2030*/  ISETP.LT.AND P3, PT, R13, c[0x0][0x17c], !P0 ;  /* 0x00005f000d007a0c */ /* 0x000fe40004761270 */
[-C--:B0-----:R-:W-:Y:S01]  /*2040*/  LEA R8, P2, R15, R20.reuse, 0x1 ;  /* 0x000000140f087211 */ /* 0x081fe200078408ff */
[----:B------:R0:W-:Y:S01]  /*2050*/  @P5 STG.E.U16 [R2.64], R27 ;  /* 0x0000001b02005986 */ /* 0x0001e2000c101506 */
[----:B------:R-:W-:Y:S01]  /*2060*/  LEA R10, P6, R12, R20, 0x1 ;  /* 0x000000140c0a7211 */ /* 0x000fe200078c08ff */
[----:B-1----:R-:W-:Y:S01]  /*2070*/  IMAD R5, R21, 0x8, R16 ;  /* 0x0000000815057824 */ /* 0x002fe200078e0210 */
[----:B------:R-:W-:Y:S02]  /*2080*/  LEA.HI.X.SX32 R9, R15, R22, 0x1, P2 ;  /* 0x000000160f097211 */ /* 0x000fe400010f0eff */
[----:B------:R-:W-:-:S02]  /*2090*/  ISETP.LT.AND P2, PT, R14, c[0x0][0x17c], !P0 ;  /* 0x00005f000e007a0c */ /* 0x000fc40004741270 */
[----:B------:R-:W-:Y:S02]  /*20a0*/  ISETP.LT.AND P0, PT, R0, c[0x0][0x17c], !P0 ;  /* 0x00005f0000007a0c */ /* 0x000fe40004701270 */
[----:B------:R-:W-:Y:S02]  /*20b0*/  LEA.HI.X.SX32 R11, R12, R22, 0x1, P6 ;  /* 0x000000160c0b7211 */ /* 0x000fe400030f0eff */
[C---:B------:R-:W-:Y:S02]  /*20c0*/  LEA R12, P6, R16.reuse, R20, 0x1 ;  /* 0x00000014100c7211 */ /* 0x040fe400078c08ff */
[----:B------:R-:W-:Y:S02]  /*20d0*/  PRMT R29, R29, 0x7632, R29 ;  /* 0x000076321d1d7816 */ /* 0x000fe4000000001d */
[----:B------:R-:W-:Y:S02]  /*20e0*/  PRMT R31, R31, 0x7632, R31 ;  /* 0x000076321f1f7816 */ /* 0x000fe4000000001f */
[----:B------:R-:W-:Y:S01]  /*20f0*/  PRMT R33, R33, 0x7632, R33 ;  /* 0x0000763221217816 */ /* 0x000fe20000000021 */
[----:B------:R0:W-:Y:S01]  /*2100*/  @P4 STG.E.U16 [R6.64], R29 ;  /* 0x0000001d06004986 */ /* 0x0001e2000c101506 */
[----:B------:R-:W-:-:S02]  /*2110*/  LEA.HI.X.SX32 R13, R16, R22, 0x1, P6 ;  /* 0x00000016100d7211 */ /* 0x000fc400030f0eff */
[----:B------:R-:W-:Y:S01]  /*2120*/  PRMT R35, R35, 0x7632, R35 ;  /* 0x0000763223237816 */ /* 0x000fe20000000023 */
[----:B------:R0:W-:Y:S01]  /*2130*/  @P3 STG.E.U16 [R10.64], R31 ;  /* 0x0000001f0a003986 */ /* 0x0001e2000c101506 */
[----:B------:R-:W-:-:S03]  /*2140*/  LEA R4, P6, R5, R20, 0x1 ;  /* 0x0000001405047211 */ /* 0x000fc600078c08ff */
[----:B------:R0:W-:Y:S01]  /*2150*/  @P2 STG.E.U16 [R8.64], R33 ;  /* 0x0000002108002986 */ /* 0x0001e2000c101506 */
[----:B------:R-:W-:-:S03]  /*2160*/  LEA.HI.X.SX32 R5, R5, R22, 0x1, P6 ;  /* 0x0000001605057211 */ /* 0x000fc600030f0eff */
[----:B------:R0:W-:Y:S01]  /*2170*/  @P1 STG.E.U16 [R12.64], R35 ;  /* 0x000000230c001986 */ /* 0x0001e2000c101506 */
[----:B------:R-:W-:Y:S05]  /*2180*/  @!P0 EXIT ;  /* 0x000000000000894d */ /* 0x000fea0003800000 */
[----:B0-----:R-:W-:-:S05]  /*2190*/  PRMT R2, R37, 0x7632, R2 ;  /* 0x0000763225027816 */ /* 0x001fca0000000002 */
[----:B------:R-:W-:Y:S01]  /*21a0*/  STG.E.U16 [R4.64], R2 ;  /* 0x0000000204007986 */ /* 0x000fe2000c101506 */
[----:B------:R-:W-:Y:S05]  /*21b0*/  EXIT ;  /* 0x000000000000794d */ /* 0x000fea0003800000 */
.L_x_3:
[----:B------:R-:W-:-:S00]  /*21c0*/  BRA `(.L_x_3) ;  /* 0xfffffff000007947 */ /* 0x000fc0000383ffff */
[----:B------:R-:W-:-:S00]  /*21d0*/  NOP ;  /* 0x0000000000007918 */ /* 0x000fc00000000000 */
        /* <DEDUP_REMOVED lines=10> */
.L_x_4:


//--------------------- .nv.shared.matmul_kernel  --------------------------
	.section	.nv.shared.matmul_kernel,"aw",@nobits
	.sectionflags	@""
	.align	16
